//
// Generated by NVIDIA NVVM Compiler
//
// Compiler Build ID: CL-36424714
// Cuda compilation tools, release 13.0, V13.0.88
// Based on NVVM 20.0.0
//

.version 9.0
.target sm_100
.address_size 64

	// .globl	default_function_kernel

.visible .entry default_function_kernel(
	.param .u64 .ptr .align 1 default_function_kernel_param_0,
	.param .u64 .ptr .align 1 default_function_kernel_param_1
)
.maxntid 1024
{
	.reg .pred 	%p<2>;
	.reg .b16 	%rs<8>;
	.reg .b32 	%r<19>;
	.reg .b32 	%f<2>;
	.reg .b64 	%rd<9>;

	ld.param.u64 	%rd1, [default_function_kernel_param_0];
	ld.param.u64 	%rd2, [default_function_kernel_param_1];
	mov.u32 	%r1, %ctaid.x;
	shl.b32 	%r3, %r1, 8;
	mov.u32 	%r2, %tid.x;
	shr.u32 	%r4, %r2, 2;
	or.b32  	%r5, %r3, %r4;
	setp.gt.u32 	%p1, %r5, 3104;
	@%p1 bra 	$L__BB0_2;
	cvta.to.global.u64 	%rd3, %rd2;
	cvta.to.global.u64 	%rd4, %rd1;
	mad.lo.s32 	%r6, %r1, 12, %r2;
	mul.hi.u32 	%r7, %r6, -1307163959;
	shr.u32 	%r8, %r7, 4;
	mul.lo.s32 	%r9, %r8, 23;
	sub.s32 	%r10, %r6, %r9;
	mad.lo.s32 	%r11, %r1, 1012, %r6;
	mul.hi.u32 	%r12, %r11, -45646995;
	shr.u32 	%r13, %r12, 10;
	mul.lo.s32 	%r14, %r13, 1035;
	sub.s32 	%r15, %r11, %r14;
	cvt.u16.u32 	%rs1, %r15;
	mul.hi.u16 	%rs2, %rs1, 25645;
	sub.s16 	%rs3, %rs1, %rs2;
	shr.u16 	%rs4, %rs3, 1;
	add.s16 	%rs5, %rs4, %rs2;
	shr.u16 	%rs6, %rs5, 4;
	mul.lo.s16 	%rs7, %rs6, 12;
	cvt.u32.u16 	%r16, %rs7;
	mad.lo.s32 	%r17, %r10, 540, %r13;
	add.s32 	%r18, %r17, %r16;
	mul.wide.u32 	%rd5, %r18, 4;
	add.s64 	%rd6, %rd3, %rd5;
	ld.global.nc.f32 	%f1, [%rd6];
	mul.wide.u32 	%rd7, %r11, 4;
	add.s64 	%rd8, %rd4, %rd7;
	st.global.f32 	[%rd8], %f1;
$L__BB0_2:
	ret;

}
	// .globl	default_function_kernel_1
.visible .entry default_function_kernel_1(
	.param .u64 .ptr .align 1 default_function_kernel_1_param_0,
	.param .u64 .ptr .align 1 default_function_kernel_1_param_1
)
.maxntid 1024
{
	.reg .pred 	%p<2>;
	.reg .b32 	%r<8>;
	.reg .b32 	%f<4>;
	.reg .b64 	%rd<8>;

	ld.param.u64 	%rd1, [default_function_kernel_1_param_0];
	ld.param.u64 	%rd2, [default_function_kernel_1_param_1];
	mov.u32 	%r1, %ctaid.x;
	shl.b32 	%r3, %r1, 8;
	mov.u32 	%r2, %tid.x;
	shr.u32 	%r4, %r2, 2;
	or.b32  	%r5, %r3, %r4;
	setp.gt.u32 	%p1, %r5, 3104;
	@%p1 bra 	$L__BB1_2;
	cvta.to.global.u64 	%rd3, %rd1;
	cvta.to.global.u64 	%rd4, %rd2;
	shl.b32 	%r6, %r1, 10;
	or.b32  	%r7, %r6, %r2;
	mul.wide.u32 	%rd5, %r7, 4;
	add.s64 	%rd6, %rd3, %rd5;
	ld.global.f32 	%f1, [%rd6];
	add.s64 	%rd7, %rd4, %rd5;
	ld.global.nc.f32 	%f2, [%rd7];
	div.rn.f32 	%f3, %f1, %f2;
	st.global.f32 	[%rd6], %f3;
$L__BB1_2:
	ret;

}
	// .globl	default_function_kernel_5
.visible .entry default_function_kernel_5(
	.param .u64 .ptr .align 1 default_function_kernel_5_param_0,
	.param .u64 .ptr .align 1 default_function_kernel_5_param_1
)
.maxntid 540
{
	.reg .b32 	%r<3>;
	.reg .b32 	%f<47>;
	.reg .b64 	%rd<9>;

	ld.param.u64 	%rd1, [default_function_kernel_5_param_0];
	ld.param.u64 	%rd2, [default_function_kernel_5_param_1];
	cvta.to.global.u64 	%rd3, %rd1;
	mov.u32 	%r1, %tid.x;
	mul.wide.u32 	%rd4, %r1, 4;
	add.s64 	%rd5, %rd3, %rd4;
	mul.lo.s32 	%r2, %r1, 23;
	cvta.to.global.u64 	%rd6, %rd2;
	mul.wide.u32 	%rd7, %r2, 4;
	add.s64 	%rd8, %rd6, %rd7;
	ld.global.nc.f32 	%f1, [%rd8];
	add.f32 	%f2, %f1, 0f00000000;
	ld.global.nc.f32 	%f3, [%rd8+4];
	add.f32 	%f4, %f2, %f3;
	ld.global.nc.f32 	%f5, [%rd8+8];
	add.f32 	%f6, %f4, %f5;
	ld.global.nc.f32 	%f7, [%rd8+12];
	add.f32 	%f8, %f6, %f7;
	ld.global.nc.f32 	%f9, [%rd8+16];
	add.f32 	%f10, %f8, %f9;
	ld.global.nc.f32 	%f11, [%rd8+20];
	add.f32 	%f12, %f10, %f11;
	ld.global.nc.f32 	%f13, [%rd8+24];
	add.f32 	%f14, %f12, %f13;
	ld.global.nc.f32 	%f15, [%rd8+28];
	add.f32 	%f16, %f14, %f15;
	ld.global.nc.f32 	%f17, [%rd8+32];
	add.f32 	%f18, %f16, %f17;
	ld.global.nc.f32 	%f19, [%rd8+36];
	add.f32 	%f20, %f18, %f19;
	ld.global.nc.f32 	%f21, [%rd8+40];
	add.f32 	%f22, %f20, %f21;
	ld.global.nc.f32 	%f23, [%rd8+44];
	add.f32 	%f24, %f22, %f23;
	ld.global.nc.f32 	%f25, [%rd8+48];
	add.f32 	%f26, %f24, %f25;
	ld.global.nc.f32 	%f27, [%rd8+52];
	add.f32 	%f28, %f26, %f27;
	ld.global.nc.f32 	%f29, [%rd8+56];
	add.f32 	%f30, %f28, %f29;
	ld.global.nc.f32 	%f31, [%rd8+60];
	add.f32 	%f32, %f30, %f31;
	ld.global.nc.f32 	%f33, [%rd8+64];
	add.f32 	%f34, %f32, %f33;
	ld.global.nc.f32 	%f35, [%rd8+68];
	add.f32 	%f36, %f34, %f35;
	ld.global.nc.f32 	%f37, [%rd8+72];
	add.f32 	%f38, %f36, %f37;
	ld.global.nc.f32 	%f39, [%rd8+76];
	add.f32 	%f40, %f38, %f39;
	ld.global.nc.f32 	%f41, [%rd8+80];
	add.f32 	%f42, %f40, %f41;
	ld.global.nc.f32 	%f43, [%rd8+84];
	add.f32 	%f44, %f42, %f43;
	ld.global.nc.f32 	%f45, [%rd8+88];
	add.f32 	%f46, %f44, %f45;
	st.global.f32 	[%rd5], %f46;
	ret;

}
	// .globl	default_function_kernel_3
.visible .entry default_function_kernel_3(
	.param .u64 .ptr .align 1 default_function_kernel_3_param_0,
	.param .u64 .ptr .align 1 default_function_kernel_3_param_1
)
.maxntid 1024
{
	.reg .pred 	%p<2>;
	.reg .b32 	%r<10>;
	.reg .b32 	%f<4>;
	.reg .b64 	%rd<9>;

	ld.param.u64 	%rd1, [default_function_kernel_3_param_0];
	ld.param.u64 	%rd2, [default_function_kernel_3_param_1];
	mov.u32 	%r1, %ctaid.x;
	shl.b32 	%r3, %r1, 8;
	mov.u32 	%r2, %tid.x;
	shr.u32 	%r4, %r2, 2;
	or.b32  	%r5, %r3, %r4;
	setp.gt.u32 	%p1, %r5, 3104;
	@%p1 bra 	$L__BB3_2;
	cvta.to.global.u64 	%rd3, %rd2;
	cvta.to.global.u64 	%rd4, %rd1;
	shl.b32 	%r6, %r1, 10;
	or.b32  	%r7, %r6, %r2;
	mul.wide.u32 	%rd5, %r7, 4;
	add.s64 	%rd6, %rd3, %rd5;
	ld.global.f32 	%f1, [%rd6];
	mul.hi.u32 	%r8, %r7, -1307163959;
	shr.u32 	%r9, %r8, 4;
	mul.wide.u32 	%rd7, %r9, 4;
	add.s64 	%rd8, %rd4, %rd7;
	ld.global.nc.f32 	%f2, [%rd8];
	sub.f32 	%f3, %f1, %f2;
	st.global.f32 	[%rd6], %f3;
$L__BB3_2:
	ret;

}
	// .globl	default_function_kernel_4
.visible .entry default_function_kernel_4(
	.param .u64 .ptr .align 1 default_function_kernel_4_param_0
)
.maxntid 1024
{
	.reg .pred 	%p<2>;
	.reg .b32 	%r<10>;
	.reg .b32 	%f<19>;
	.reg .b64 	%rd<5>;

	ld.param.u64 	%rd1, [default_function_kernel_4_param_0];
	mov.u32 	%r1, %ctaid.x;
	shl.b32 	%r3, %r1, 8;
	mov.u32 	%r2, %tid.x;
	shr.u32 	%r4, %r2, 2;
	or.b32  	%r5, %r3, %r4;
	setp.gt.u32 	%p1, %r5, 3104;
	@%p1 bra 	$L__BB4_2;
	cvta.to.global.u64 	%rd2, %rd1;
	shl.b32 	%r6, %r1, 10;
	or.b32  	%r7, %r6, %r2;
	mul.wide.u32 	%rd3, %r7, 4;
	add.s64 	%rd4, %rd2, %rd3;
	ld.global.f32 	%f1, [%rd4];
	min.f32 	%f2, %f1, 0f42B0C0A6;
	max.f32 	%f3, %f2, 0fC2B0C0A5;
	fma.rn.f32 	%f4, %f3, 0f3FB8AA3B, 0f3F000000;
	cvt.rmi.f32.f32 	%f5, %f4;
	add.f32 	%f6, %f5, 0f42FE0000;
	cvt.rzi.s32.f32 	%r8, %f6;
	shl.b32 	%r9, %r8, 23;
	mov.b32 	%f7, %r9;
	fma.rn.f32 	%f8, %f5, 0fBF317218, %f3;
	fma.rn.f32 	%f9, %f8, 0f39506966, 0f3AB743CF;
	fma.rn.f32 	%f10, %f8, %f9, 0f3C088908;
	fma.rn.f32 	%f11, %f8, %f10, 0f3D2AA9C2;
	fma.rn.f32 	%f12, %f8, %f11, 0f3E2AAAAD;
	fma.rn.f32 	%f13, %f8, %f12, 0f3F000000;
	mul.f32 	%f14, %f8, %f13;
	fma.rn.f32 	%f15, %f8, %f14, %f8;
	add.f32 	%f16, %f15, 0f3F800000;
	mul.f32 	%f17, %f16, %f7;
	max.f32 	%f18, %f17, %f1;
	st.global.f32 	[%rd4], %f18;
$L__BB4_2:
	ret;

}
	// .globl	default_function_kernel_2
.visible .entry default_function_kernel_2(
	.param .u64 .ptr .align 1 default_function_kernel_2_param_0,
	.param .u64 .ptr .align 1 default_function_kernel_2_param_1
)
.maxntid 540
{
	.reg .b32 	%r<3>;
	.reg .b32 	%f<47>;
	.reg .b64 	%rd<9>;

	ld.param.u64 	%rd1, [default_function_kernel_2_param_0];
	ld.param.u64 	%rd2, [default_function_kernel_2_param_1];
	cvta.to.global.u64 	%rd3, %rd1;
	mov.u32 	%r1, %tid.x;
	mul.wide.u32 	%rd4, %r1, 4;
	add.s64 	%rd5, %rd3, %rd4;
	mul.lo.s32 	%r2, %r1, 23;
	cvta.to.global.u64 	%rd6, %rd2;
	mul.wide.u32 	%rd7, %r2, 4;
	add.s64 	%rd8, %rd6, %rd7;
	ld.global.nc.f32 	%f1, [%rd8];
	max.f32 	%f2, %f1, 0fFF7FFFFD;
	ld.global.nc.f32 	%f3, [%rd8+4];
	max.f32 	%f4, %f2, %f3;
	ld.global.nc.f32 	%f5, [%rd8+8];
	max.f32 	%f6, %f4, %f5;
	ld.global.nc.f32 	%f7, [%rd8+12];
	max.f32 	%f8, %f6, %f7;
	ld.global.nc.f32 	%f9, [%rd8+16];
	max.f32 	%f10, %f8, %f9;
	ld.global.nc.f32 	%f11, [%rd8+20];
	max.f32 	%f12, %f10, %f11;
	ld.global.nc.f32 	%f13, [%rd8+24];
	max.f32 	%f14, %f12, %f13;
	ld.global.nc.f32 	%f15, [%rd8+28];
	max.f32 	%f16, %f14, %f15;
	ld.global.nc.f32 	%f17, [%rd8+32];
	max.f32 	%f18, %f16, %f17;
	ld.global.nc.f32 	%f19, [%rd8+36];
	max.f32 	%f20, %f18, %f19;
	ld.global.nc.f32 	%f21, [%rd8+40];
	max.f32 	%f22, %f20, %f21;
	ld.global.nc.f32 	%f23, [%rd8+44];
	max.f32 	%f24, %f22, %f23;
	ld.global.nc.f32 	%f25, [%rd8+48];
	max.f32 	%f26, %f24, %f25;
	ld.global.nc.f32 	%f27, [%rd8+52];
	max.f32 	%f28, %f26, %f27;
	ld.global.nc.f32 	%f29, [%rd8+56];
	max.f32 	%f30, %f28, %f29;
	ld.global.nc.f32 	%f31, [%rd8+60];
	max.f32 	%f32, %f30, %f31;
	ld.global.nc.f32 	%f33, [%rd8+64];
	max.f32 	%f34, %f32, %f33;
	ld.global.nc.f32 	%f35, [%rd8+68];
	max.f32 	%f36, %f34, %f35;
	ld.global.nc.f32 	%f37, [%rd8+72];
	max.f32 	%f38, %f36, %f37;
	ld.global.nc.f32 	%f39, [%rd8+76];
	max.f32 	%f40, %f38, %f39;
	ld.global.nc.f32 	%f41, [%rd8+80];
	max.f32 	%f42, %f40, %f41;
	ld.global.nc.f32 	%f43, [%rd8+84];
	max.f32 	%f44, %f42, %f43;
	ld.global.nc.f32 	%f45, [%rd8+88];
	max.f32 	%f46, %f44, %f45;
	st.global.f32 	[%rd5], %f46;
	ret;

}
	// .globl	default_function_kernel_6
.visible .entry default_function_kernel_6(
	.param .u64 .ptr .align 1 default_function_kernel_6_param_0,
	.param .u64 .ptr .align 1 default_function_kernel_6_param_1,
	.param .u64 .ptr .align 1 default_function_kernel_6_param_2
)
.maxntid 1024
{
	.reg .pred 	%p<2>;
	.reg .b32 	%r<10>;
	.reg .b32 	%f<4>;
	.reg .b64 	%rd<12>;

	ld.param.u64 	%rd1, [default_function_kernel_6_param_0];
	ld.param.u64 	%rd2, [default_function_kernel_6_param_1];
	ld.param.u64 	%rd3, [default_function_kernel_6_param_2];
	mov.u32 	%r1, %ctaid.x;
	shl.b32 	%r3, %r1, 8;
	mov.u32 	%r2, %tid.x;
	shr.u32 	%r4, %r2, 2;
	or.b32  	%r5, %r3, %r4;
	setp.gt.u32 	%p1, %r5, 3104;
	@%p1 bra 	$L__BB6_2;
	cvta.to.global.u64 	%rd4, %rd3;
	cvta.to.global.u64 	%rd5, %rd1;
	cvta.to.global.u64 	%rd6, %rd2;
	shl.b32 	%r6, %r1, 10;
	or.b32  	%r7, %r6, %r2;
	mul.wide.u32 	%rd7, %r7, 4;
	add.s64 	%rd8, %rd4, %rd7;
	ld.global.nc.f32 	%f1, [%rd8];
	mul.hi.u32 	%r8, %r7, -1307163959;
	shr.u32 	%r9, %r8, 4;
	mul.wide.u32 	%rd9, %r9, 4;
	add.s64 	%rd10, %rd5, %rd9;
	ld.global.nc.f32 	%f2, [%rd10];
	div.rn.f32 	%f3, %f1, %f2;
	add.s64 	%rd11, %rd6, %rd7;
	st.global.f32 	[%rd11], %f3;
$L__BB6_2:
	ret;

}


// ===== COMPILED SASS (sm_100) =====

	.target	sm_100

	.elftype	@"ET_EXEC"


//--------------------- .note.nv.tkinfo           --------------------------
	.section	.note.nv.tkinfo,"",@"SHT_NOTE"
	.sectionflags	@"SHF_NOTE_NV_TKINFO"
	.tkinfo
        /*0018*/ 	.word	0x00000002
        /*0030*/ 	.string	""
        /*0030*/ 	.string	"ptxas"
        /*0030*/ 	.string	"Cuda compilation tools, release 13.0, V13.0.88"
        /*0030*/ 	.string	"Build cuda_13.0.r13.0/compiler.36424714_0"
        /*0030*/ 	.string	"-arch sm_100 -m 64 "



//--------------------- .note.nv.cuinfo           --------------------------
	.section	.note.nv.cuinfo,"",@"SHT_NOTE"
	.sectionflags	@"SHF_NOTE_NV_CUINFO"
        /*0018*/ 	.short	0x0002
        /*001a*/ 	.short	0x0064
        /*001c*/ 	.short	0x0082
	.zero		2


//--------------------- .nv.info                  --------------------------
	.section	.nv.info,"",@"SHT_CUDA_INFO"
	.align	4


	//----- nvinfo : EIATTR_REGCOUNT
	.align		4
        /*0000*/ 	.byte	0x04, 0x2f
        /*0002*/ 	.short	(.L_1 - .L_0)
	.align		4
.L_0:
        /*0004*/ 	.word	index@(default_function_kernel)
        /*0008*/ 	.word	0x0000000a


	//----- nvinfo : EIATTR_FRAME_SIZE
	.align		4
.L_1:
        /*000c*/ 	.byte	0x04, 0x11
        /*000e*/ 	.short	(.L_3 - .L_2)
	.align		4
.L_2:
        /*0010*/ 	.word	index@(default_function_kernel)
        /*0014*/ 	.word	0x00000000


	//----- nvinfo : EIATTR_REGCOUNT
	.align		4
.L_3:
        /*0018*/ 	.byte	0x04, 0x2f
        /*001a*/ 	.short	(.L_5 - .L_4)
	.align		4
.L_4:
        /*001c*/ 	.word	index@(default_function_kernel_1)
        /*0020*/ 	.word	0x00000010


	//----- nvinfo : EIATTR_FRAME_SIZE
	.align		4
.L_5:
        /*0024*/ 	.byte	0x04, 0x11
        /*0026*/ 	.short	(.L_7 - .L_6)
	.align		4
.L_6:
        /*0028*/ 	.word	index@($__internal_1_$__cuda_sm3x_div_rn_noftz_f32_slowpath)
        /*002c*/ 	.word	0x00000000


	//----- nvinfo : EIATTR_FRAME_SIZE
	.align		4
.L_7:
        /*0030*/ 	.byte	0x04, 0x11
        /*0032*/ 	.short	(.L_9 - .L_8)
	.align		4
.L_8:
        /*0034*/ 	.word	index@(default_function_kernel_1)
        /*0038*/ 	.word	0x00000000


	//----- nvinfo : EIATTR_REGCOUNT
	.align		4
.L_9:
        /*003c*/ 	.byte	0x04, 0x2f
        /*003e*/ 	.short	(.L_11 - .L_10)
	.align		4
.L_10:
        /*0040*/ 	.word	index@(default_function_kernel_5)
        /*0044*/ 	.word	0x0000001f


	//----- nvinfo : EIATTR_FRAME_SIZE
	.align		4
.L_11:
        /*0048*/ 	.byte	0x04, 0x11
        /*004a*/ 	.short	(.L_13 - .L_12)
	.align		4
.L_12:
        /*004c*/ 	.word	index@(default_function_kernel_5)
        /*0050*/ 	.word	0x00000000


	//----- nvinfo : EIATTR_REGCOUNT
	.align		4
.L_13:
        /*0054*/ 	.byte	0x04, 0x2f
        /*0056*/ 	.short	(.L_15 - .L_14)
	.align		4
.L_14:
        /*0058*/ 	.word	index@(default_function_kernel_3)
        /*005c*/ 	.word	0x0000000c


	//----- nvinfo : EIATTR_FRAME_SIZE
	.align		4
.L_15:
        /*0060*/ 	.byte	0x04, 0x11
        /*0062*/ 	.short	(.L_17 - .L_16)
	.align		4
.L_16:
        /*0064*/ 	.word	index@(default_function_kernel_3)
        /*0068*/ 	.word	0x00000000


	//----- nvinfo : EIATTR_REGCOUNT
	.align		4
.L_17:
        /*006c*/ 	.byte	0x04, 0x2f
        /*006e*/ 	.short	(.L_19 - .L_18)
	.align		4
.L_18:
        /*0070*/ 	.word	index@(default_function_kernel_4)
        /*0074*/ 	.word	0x0000000a


	//----- nvinfo : EIATTR_FRAME_SIZE
	.align		4
.L_19:
        /*0078*/ 	.byte	0x04, 0x11
        /*007a*/ 	.short	(.L_21 - .L_20)
	.align		4
.L_20:
        /*007c*/ 	.word	index@(default_function_kernel_4)
        /*0080*/ 	.word	0x00000000


	//----- nvinfo : EIATTR_REGCOUNT
	.align		4
.L_21:
        /*0084*/ 	.byte	0x04, 0x2f
        /*0086*/ 	.short	(.L_23 - .L_22)
	.align		4
.L_22:
        /*0088*/ 	.word	index@(default_function_kernel_2)
        /*008c*/ 	.word	0x0000001e


	//----- nvinfo : EIATTR_FRAME_SIZE
	.align		4
.L_23:
        /*0090*/ 	.byte	0x04, 0x11
        /*0092*/ 	.short	(.L_25 - .L_24)
	.align		4
.L_24:
        /*0094*/ 	.word	index@(default_function_kernel_2)
        /*0098*/ 	.word	0x00000000


	//----- nvinfo : EIATTR_REGCOUNT
	.align		4
.L_25:
        /*009c*/ 	.byte	0x04, 0x2f
        /*009e*/ 	.short	(.L_27 - .L_26)
	.align		4
.L_26:
        /*00a0*/ 	.word	index@(default_function_kernel_6)
        /*00a4*/ 	.word	0x00000010


	//----- nvinfo : EIATTR_FRAME_SIZE
	.align		4
.L_27:
        /*00a8*/ 	.byte	0x04, 0x11
        /*00aa*/ 	.short	(.L_29 - .L_28)
	.align		4
.L_28:
        /*00ac*/ 	.word	index@($__internal_0_$__cuda_sm3x_div_rn_noftz_f32_slowpath)
        /*00b0*/ 	.word	0x00000000


	//----- nvinfo : EIATTR_FRAME_SIZE
	.align		4
.L_29:
        /*00b4*/ 	.byte	0x04, 0x11
        /*00b6*/ 	.short	(.L_31 - .L_30)
	.align		4
.L_30:
        /*00b8*/ 	.word	index@(default_function_kernel_6)
        /*00bc*/ 	.word	0x00000000


	//----- nvinfo : EIATTR_MIN_STACK_SIZE
	.align		4
.L_31:
        /*00c0*/ 	.byte	0x04, 0x12
        /*00c2*/ 	.short	(.L_33 - .L_32)
	.align		4
.L_32:
        /*00c4*/ 	.word	index@(default_function_kernel_6)
        /*00c8*/ 	.word	0x00000000


	//----- nvinfo : EIATTR_MIN_STACK_SIZE
	.align		4
.L_33:
        /*00cc*/ 	.byte	0x04, 0x12
        /*00ce*/ 	.short	(.L_35 - .L_34)
	.align		4
.L_34:
        /*00d0*/ 	.word	index@(default_function_kernel_2)
        /*00d4*/ 	.word	0x00000000


	//----- nvinfo : EIATTR_MIN_STACK_SIZE
	.align		4
.L_35:
        /*00d8*/ 	.byte	0x04, 0x12
        /*00da*/ 	.short	(.L_37 - .L_36)
	.align		4
.L_36:
        /*00dc*/ 	.word	index@(default_function_kernel_4)
        /*00e0*/ 	.word	0x00000000


	//----- nvinfo : EIATTR_MIN_STACK_SIZE
	.align		4
.L_37:
        /*00e4*/ 	.byte	0x04, 0x12
        /*00e6*/ 	.short	(.L_39 - .L_38)
	.align		4
.L_38:
        /*00e8*/ 	.word	index@(default_function_kernel_3)
        /*00ec*/ 	.word	0x00000000


	//----- nvinfo : EIATTR_MIN_STACK_SIZE
	.align		4
.L_39:
        /*00f0*/ 	.byte	0x04, 0x12
        /*00f2*/ 	.short	(.L_41 - .L_40)
	.align		4
.L_40:
        /*00f4*/ 	.word	index@(default_function_kernel_5)
        /*00f8*/ 	.word	0x00000000


	//----- nvinfo : EIATTR_MIN_STACK_SIZE
	.align		4
.L_41:
        /*00fc*/ 	.byte	0x04, 0x12
        /*00fe*/ 	.short	(.L_43 - .L_42)
	.align		4
.L_42:
        /*0100*/ 	.word	index@(default_function_kernel_1)
        /*0104*/ 	.word	0x00000000


	//----- nvinfo : EIATTR_MIN_STACK_SIZE
	.align		4
.L_43:
        /*0108*/ 	.byte	0x04, 0x12
        /*010a*/ 	.short	(.L_45 - .L_44)
	.align		4
.L_44:
        /*010c*/ 	.word	index@(default_function_kernel)
        /*0110*/ 	.word	0x00000000
.L_45:


//--------------------- .nv.compat                --------------------------
	.section	.nv.compat,"",@"SHT_CUDA_COMPAT_INFO"
	.align	4
        /*0000*/ 	.byte	0x02, 0x09, 0x00, 0x00, 0x02, 0x02, 0x01, 0x00, 0x02, 0x05, 0x05, 0x00, 0x03, 0x07, 0x01, 0x01
        /*0010*/ 	.byte	0x02, 0x03, 0x00, 0x00, 0x02, 0x06, 0x01, 0x00, 0x04, 0x0b, 0x08, 0x00, 0x01, 0x00, 0x00, 0x00
        /*0020*/ 	.byte	0x00, 0x00, 0x00, 0x00


//--------------------- .nv.info.default_function_kernel_6 --------------------------
	.section	.nv.info.default_function_kernel_6,"",@"SHT_CUDA_INFO"
	.sectionflags	@""
	.align	4


	//----- nvinfo : EIATTR_CUDA_API_VERSION
	.align		4
        /*0000*/ 	.byte	0x04, 0x37
        /*0002*/ 	.short	(.L_47 - .L_46)
.L_46:
        /*0004*/ 	.word	0x00000082


	//----- nvinfo : EIATTR_KPARAM_INFO
	.align		4
.L_47:
        /*0008*/ 	.byte	0x04, 0x17
        /*000a*/ 	.short	(.L_49 - .L_48)
.L_48:
        /*000c*/ 	.word	0x00000000
        /*0010*/ 	.short	0x0002
        /*0012*/ 	.short	0x0010
        /*0014*/ 	.byte	0x00, 0xf5, 0x21, 0x00


	//----- nvinfo : EIATTR_KPARAM_INFO
	.align		4
.L_49:
        /*0018*/ 	.byte	0x04, 0x17
        /*001a*/ 	.short	(.L_51 - .L_50)
.L_50:
        /*001c*/ 	.word	0x00000000
        /*0020*/ 	.short	0x0001
        /*0022*/ 	.short	0x0008
        /*0024*/ 	.byte	0x00, 0xf5, 0x21, 0x00


	//----- nvinfo : EIATTR_KPARAM_INFO
	.align		4
.L_51:
        /*0028*/ 	.byte	0x04, 0x17
        /*002a*/ 	.short	(.L_53 - .L_52)
.L_52:
        /*002c*/ 	.word	0x00000000
        /*0030*/ 	.short	0x0000
        /*0032*/ 	.short	0x0000
        /*0034*/ 	.byte	0x00, 0xf5, 0x21, 0x00


	//----- nvinfo : EIATTR_SPARSE_MMA_MASK
	.align		4
.L_53:
        /*0038*/ 	.byte	0x03, 0x50
        /*003a*/ 	.short	0x0000


	//----- nvinfo : EIATTR_MAXREG_COUNT
	.align		4
        /*003c*/ 	.byte	0x03, 0x1b
        /*003e*/ 	.short	0x0040


	//----- nvinfo : EIATTR_MERCURY_ISA_VERSION
	.align		4
        /*0040*/ 	.byte	0x03, 0x5f
        /*0042*/ 	.short	0x0101


	//----- nvinfo : EIATTR_VRC_CTA_INIT_COUNT
	.align		4
        /*0044*/ 	.byte	0x02, 0x4a
	.zero		1
	.zero		1


	//----- nvinfo : EIATTR_EXIT_INSTR_OFFSETS
	.align		4
        /*0048*/ 	.byte	0x04, 0x1c
        /*004a*/ 	.short	(.L_55 - .L_54)


	//   ....[0]....
.L_54:
        /*004c*/ 	.word	0x00000070


	//   ....[1]....
        /*0050*/ 	.word	0x00000230


	//----- nvinfo : EIATTR_MAX_THREADS
	.align		4
.L_55:
        /*0054*/ 	.byte	0x04, 0x05
        /*0056*/ 	.short	(.L_57 - .L_56)
.L_56:
        /*0058*/ 	.word	0x00000400
        /*005c*/ 	.word	0x00000001
        /*0060*/ 	.word	0x00000001


	//----- nvinfo : EIATTR_CRS_STACK_SIZE
	.align		4
.L_57:
        /*0064*/ 	.byte	0x04, 0x1e
        /*0066*/ 	.short	(.L_59 - .L_58)
.L_58:
        /*0068*/ 	.word	0x00000000


	//----- nvinfo : EIATTR_CBANK_PARAM_SIZE
	.align		4
.L_59:
        /*006c*/ 	.byte	0x03, 0x19
        /*006e*/ 	.short	0x0018


	//----- nvinfo : EIATTR_PARAM_CBANK
	.align		4
        /*0070*/ 	.byte	0x04, 0x0a
        /*0072*/ 	.short	(.L_61 - .L_60)
	.align		4
.L_60:
        /*0074*/ 	.word	index@(.nv.constant0.default_function_kernel_6)
        /*0078*/ 	.short	0x0380
        /*007a*/ 	.short	0x0018


	//----- nvinfo : EIATTR_SW_WAR
	.align		4
.L_61:
        /*007c*/ 	.byte	0x04, 0x36
        /*007e*/ 	.short	(.L_63 - .L_62)
.L_62:
        /*0080*/ 	.word	0x00000008
.L_63:


//--------------------- .nv.info.default_function_kernel_2 --------------------------
	.section	.nv.info.default_function_kernel_2,"",@"SHT_CUDA_INFO"
	.sectionflags	@""
	.align	4


	//----- nvinfo : EIATTR_CUDA_API_VERSION
	.align		4
        /*0000*/ 	.byte	0x04, 0x37
        /*0002*/ 	.short	(.L_65 - .L_64)
.L_64:
        /*0004*/ 	.word	0x00000082


	//----- nvinfo : EIATTR_KPARAM_INFO
	.align		4
.L_65:
        /*0008*/ 	.byte	0x04, 0x17
        /*000a*/ 	.short	(.L_67 - .L_66)
.L_66:
        /*000c*/ 	.word	0x00000000
        /*0010*/ 	.short	0x0001
        /*0012*/ 	.short	0x0008
        /*0014*/ 	.byte	0x00, 0xf5, 0x21, 0x00


	//----- nvinfo : EIATTR_KPARAM_INFO
	.align		4
.L_67:
        /*0018*/ 	.byte	0x04, 0x17
        /*001a*/ 	.short	(.L_69 - .L_68)
.L_68:
        /*001c*/ 	.word	0x00000000
        /*0020*/ 	.short	0x0000
        /*0022*/ 	.short	0x0000
        /*0024*/ 	.byte	0x00, 0xf5, 0x21, 0x00


	//----- nvinfo : EIATTR_SPARSE_MMA_MASK
	.align		4
.L_69:
        /*0028*/ 	.byte	0x03, 0x50
        /*002a*/ 	.short	0x0000


	//----- nvinfo : EIATTR_MAXREG_COUNT
	.align		4
        /*002c*/ 	.byte	0x03, 0x1b
        /*002e*/ 	.short	0x0060


	//----- nvinfo : EIATTR_MERCURY_ISA_VERSION
	.align		4
        /*0030*/ 	.byte	0x03, 0x5f
        /*0032*/ 	.short	0x0101


	//----- nvinfo : EIATTR_VRC_CTA_INIT_COUNT
	.align		4
        /*0034*/ 	.byte	0x02, 0x4a
	.zero		1
	.zero		1


	//----- nvinfo : EIATTR_EXIT_INSTR_OFFSETS
	.align		4
        /*0038*/ 	.byte	0x04, 0x1c
        /*003a*/ 	.short	(.L_71 - .L_70)


	//   ....[0]....
.L_70:
        /*003c*/ 	.word	0x000002c0


	//----- nvinfo : EIATTR_MAX_THREADS
	.align		4
.L_71:
        /*0040*/ 	.byte	0x04, 0x05
        /*0042*/ 	.short	(.L_73 - .L_72)
.L_72:
        /*0044*/ 	.word	0x0000021c
        /*0048*/ 	.word	0x00000001
        /*004c*/ 	.word	0x00000001


	//----- nvinfo : EIATTR_CBANK_PARAM_SIZE
	.align		4
.L_73:
        /*0050*/ 	.byte	0x03, 0x19
        /*0052*/ 	.short	0x0010


	//----- nvinfo : EIATTR_PARAM_CBANK
	.align		4
        /*0054*/ 	.byte	0x04, 0x0a
        /*0056*/ 	.short	(.L_75 - .L_74)
	.align		4
.L_74:
        /*0058*/ 	.word	index@(.nv.constant0.default_function_kernel_2)
        /*005c*/ 	.short	0x0380
        /*005e*/ 	.short	0x0010


	//----- nvinfo : EIATTR_SW_WAR
	.align		4
.L_75:
        /*0060*/ 	.byte	0x04, 0x36
        /*0062*/ 	.short	(.L_77 - .L_76)
.L_76:
        /*0064*/ 	.word	0x00000008
.L_77:


//--------------------- .nv.info.default_function_kernel_4 --------------------------
	.section	.nv.info.default_function_kernel_4,"",@"SHT_CUDA_INFO"
	.sectionflags	@""
	.align	4


	//----- nvinfo : EIATTR_CUDA_API_VERSION
	.align		4
        /*0000*/ 	.byte	0x04, 0x37
        /*0002*/ 	.short	(.L_79 - .L_78)
.L_78:
        /*0004*/ 	.word	0x00000082


	//----- nvinfo : EIATTR_KPARAM_INFO
	.align		4
.L_79:
        /*0008*/ 	.byte	0x04, 0x17
        /*000a*/ 	.short	(.L_81 - .L_80)
.L_80:
        /*000c*/ 	.word	0x00000000
        /*0010*/ 	.short	0x0000
        /*0012*/ 	.short	0x0000
        /*0014*/ 	.byte	0x00, 0xf5, 0x21, 0x00


	//----- nvinfo : EIATTR_SPARSE_MMA_MASK
	.align		4
.L_81:
        /*0018*/ 	.byte	0x03, 0x50
        /*001a*/ 	.short	0x0000


	//----- nvinfo : EIATTR_MAXREG_COUNT
	.align		4
        /*001c*/ 	.byte	0x03, 0x1b
        /*001e*/ 	.short	0x0040


	//----- nvinfo : EIATTR_MERCURY_ISA_VERSION
	.align		4
        /*0020*/ 	.byte	0x03, 0x5f
        /*0022*/ 	.short	0x0101


	//----- nvinfo : EIATTR_VRC_CTA_INIT_COUNT
	.align		4
        /*0024*/ 	.byte	0x02, 0x4a
	.zero		1
	.zero		1


	//----- nvinfo : EIATTR_EXIT_INSTR_OFFSETS
	.align		4
        /*0028*/ 	.byte	0x04, 0x1c
        /*002a*/ 	.short	(.L_83 - .L_82)


	//   ....[0]....
.L_82:
        /*002c*/ 	.word	0x00000070


	//   ....[1]....
        /*0030*/ 	.word	0x00000230


	//----- nvinfo : EIATTR_MAX_THREADS
	.align		4
.L_83:
        /*0034*/ 	.byte	0x04, 0x05
        /*0036*/ 	.short	(.L_85 - .L_84)
.L_84:
        /*0038*/ 	.word	0x00000400
        /*003c*/ 	.word	0x00000001
        /*0040*/ 	.word	0x00000001


	//----- nvinfo : EIATTR_CBANK_PARAM_SIZE
	.align		4
.L_85:
        /*0044*/ 	.byte	0x03, 0x19
        /*0046*/ 	.short	0x0008


	//----- nvinfo : EIATTR_PARAM_CBANK
	.align		4
        /*0048*/ 	.byte	0x04, 0x0a
        /*004a*/ 	.short	(.L_87 - .L_86)
	.align		4
.L_86:
        /*004c*/ 	.word	index@(.nv.constant0.default_function_kernel_4)
        /*0050*/ 	.short	0x0380
        /*0052*/ 	.short	0x0008


	//----- nvinfo : EIATTR_SW_WAR
	.align		4
.L_87:
        /*0054*/ 	.byte	0x04, 0x36
        /*0056*/ 	.short	(.L_89 - .L_88)
.L_88:
        /*0058*/ 	.word	0x00000008
.L_89:


//--------------------- .nv.info.default_function_kernel_3 --------------------------
	.section	.nv.info.default_function_kernel_3,"",@"SHT_CUDA_INFO"
	.sectionflags	@""
	.align	4


	//----- nvinfo : EIATTR_CUDA_API_VERSION
	.align		4
        /*0000*/ 	.byte	0x04, 0x37
        /*0002*/ 	.short	(.L_91 - .L_90)
.L_90:
        /*0004*/ 	.word	0x00000082


	//----- nvinfo : EIATTR_KPARAM_INFO
	.align		4
.L_91:
        /*0008*/ 	.byte	0x04, 0x17
        /*000a*/ 	.short	(.L_93 - .L_92)
.L_92:
        /*000c*/ 	.word	0x00000000
        /*0010*/ 	.short	0x0001
        /*0012*/ 	.short	0x0008
        /*0014*/ 	.byte	0x00, 0xf5, 0x21, 0x00


	//----- nvinfo : EIATTR_KPARAM_INFO
	.align		4
.L_93:
        /*0018*/ 	.byte	0x04, 0x17
        /*001a*/ 	.short	(.L_95 - .L_94)
.L_94:
        /*001c*/ 	.word	0x00000000
        /*0020*/ 	.short	0x0000
        /*0022*/ 	.short	0x0000
        /*0024*/ 	.byte	0x00, 0xf5, 0x21, 0x00


	//----- nvinfo : EIATTR_SPARSE_MMA_MASK
	.align		4
.L_95:
        /*0028*/ 	.byte	0x03, 0x50
        /*002a*/ 	.short	0x0000


	//----- nvinfo : EIATTR_MAXREG_COUNT
	.align		4
        /*002c*/ 	.byte	0x03, 0x1b
        /*002e*/ 	.short	0x0040


	//----- nvinfo : EIATTR_MERCURY_ISA_VERSION
	.align		4
        /*0030*/ 	.byte	0x03, 0x5f
        /*0032*/ 	.short	0x0101


	//----- nvinfo : EIATTR_VRC_CTA_INIT_COUNT
	.align		4
        /*0034*/ 	.byte	0x02, 0x4a
	.zero		1
	.zero		1


	//----- nvinfo : EIATTR_EXIT_INSTR_OFFSETS
	.align		4
        /*0038*/ 	.byte	0x04, 0x1c
        /*003a*/ 	.short	(.L_97 - .L_96)


	//   ....[0]....
.L_96:
        /*003c*/ 	.word	0x00000070


	//   ....[1]....
        /*0040*/ 	.word	0x00000150


	//----- nvinfo : EIATTR_MAX_THREADS
	.align		4
.L_97:
        /*0044*/ 	.byte	0x04, 0x05
        /*0046*/ 	.short	(.L_99 - .L_98)
.L_98:
        /*0048*/ 	.word	0x00000400
        /*004c*/ 	.word	0x00000001
        /*0050*/ 	.word	0x00000001


	//----- nvinfo : EIATTR_CBANK_PARAM_SIZE
	.align		4
.L_99:
        /*0054*/ 	.byte	0x03, 0x19
        /*0056*/ 	.short	0x0010


	//----- nvinfo : EIATTR_PARAM_CBANK
	.align		4
        /*0058*/ 	.byte	0x04, 0x0a
        /*005a*/ 	.short	(.L_101 - .L_100)
	.align		4
.L_100:
        /*005c*/ 	.word	index@(.nv.constant0.default_function_kernel_3)
        /*0060*/ 	.short	0x0380
        /*0062*/ 	.short	0x0010


	//----- nvinfo : EIATTR_SW_WAR
	.align		4
.L_101:
        /*0064*/ 	.byte	0x04, 0x36
        /*0066*/ 	.short	(.L_103 - .L_102)
.L_102:
        /*0068*/ 	.word	0x00000008
.L_103:


//--------------------- .nv.info.default_function_kernel_5 --------------------------
	.section	.nv.info.default_function_kernel_5,"",@"SHT_CUDA_INFO"
	.sectionflags	@""
	.align	4


	//----- nvinfo : EIATTR_CUDA_API_VERSION
	.align		4
        /*0000*/ 	.byte	0x04, 0x37
        /*0002*/ 	.short	(.L_105 - .L_104)
.L_104:
        /*0004*/ 	.word	0x00000082


	//----- nvinfo : EIATTR_KPARAM_INFO
	.align		4
.L_105:
        /*0008*/ 	.byte	0x04, 0x17
        /*000a*/ 	.short	(.L_107 - .L_106)
.L_106:
        /*000c*/ 	.word	0x00000000
        /*0010*/ 	.short	0x0001
        /*0012*/ 	.short	0x0008
        /*0014*/ 	.byte	0x00, 0xf5, 0x21, 0x00


	//----- nvinfo : EIATTR_KPARAM_INFO
	.align		4
.L_107:
        /*0018*/ 	.byte	0x04, 0x17
        /*001a*/ 	.short	(.L_109 - .L_108)
.L_108:
        /*001c*/ 	.word	0x00000000
        /*0020*/ 	.short	0x0000
        /*0022*/ 	.short	0x0000
        /*0024*/ 	.byte	0x00, 0xf5, 0x21, 0x00


	//----- nvinfo : EIATTR_SPARSE_MMA_MASK
	.align		4
.L_109:
        /*0028*/ 	.byte	0x03, 0x50
        /*002a*/ 	.short	0x0000


	//----- nvinfo : EIATTR_MAXREG_COUNT
	.align		4
        /*002c*/ 	.byte	0x03, 0x1b
        /*002e*/ 	.short	0x0060


	//----- nvinfo : EIATTR_MERCURY_ISA_VERSION
	.align		4
        /*0030*/ 	.byte	0x03, 0x5f
        /*0032*/ 	.short	0x0101


	//----- nvinfo : EIATTR_VRC_CTA_INIT_COUNT
	.align		4
        /*0034*/ 	.byte	0x02, 0x4a
	.zero		1
	.zero		1


	//----- nvinfo : EIATTR_EXIT_INSTR_OFFSETS
	.align		4
        /*0038*/ 	.byte	0x04, 0x1c
        /*003a*/ 	.short	(.L_111 - .L_110)


	//   ....[0]....
.L_110:
        /*003c*/ 	.word	0x00000370


	//----- nvinfo : EIATTR_MAX_THREADS
	.align		4
.L_111:
        /*0040*/ 	.byte	0x04, 0x05
        /*0042*/ 	.short	(.L_113 - .L_112)
.L_112:
        /*0044*/ 	.word	0x0000021c
        /*0048*/ 	.word	0x00000001
        /*004c*/ 	.word	0x00000001


	//----- nvinfo : EIATTR_CBANK_PARAM_SIZE
	.align		4
.L_113:
        /*0050*/ 	.byte	0x03, 0x19
        /*0052*/ 	.short	0x0010


	//----- nvinfo : EIATTR_PARAM_CBANK
	.align		4
        /*0054*/ 	.byte	0x04, 0x0a
        /*0056*/ 	.short	(.L_115 - .L_114)
	.align		4
.L_114:
        /*0058*/ 	.word	index@(.nv.constant0.default_function_kernel_5)
        /*005c*/ 	.short	0x0380
        /*005e*/ 	.short	0x0010


	//----- nvinfo : EIATTR_SW_WAR
	.align		4
.L_115:
        /*0060*/ 	.byte	0x04, 0x36
        /*0062*/ 	.short	(.L_117 - .L_116)
.L_116:
        /*0064*/ 	.word	0x00000008
.L_117:


//--------------------- .nv.info.default_function_kernel_1 --------------------------
	.section	.nv.info.default_function_kernel_1,"",@"SHT_CUDA_INFO"
	.sectionflags	@""
	.align	4


	//----- nvinfo : EIATTR_CUDA_API_VERSION
	.align		4
        /*0000*/ 	.byte	0x04, 0x37
        /*0002*/ 	.short	(.L_119 - .L_118)
.L_118:
        /*0004*/ 	.word	0x00000082


	//----- nvinfo : EIATTR_KPARAM_INFO
	.align		4
.L_119:
        /*0008*/ 	.byte	0x04, 0x17
        /*000a*/ 	.short	(.L_121 - .L_120)
.L_120:
        /*000c*/ 	.word	0x00000000
        /*0010*/ 	.short	0x0001
        /*0012*/ 	.short	0x0008
        /*0014*/ 	.byte	0x00, 0xf5, 0x21, 0x00


	//----- nvinfo : EIATTR_KPARAM_INFO
	.align		4
.L_121:
        /*0018*/ 	.byte	0x04, 0x17
        /*001a*/ 	.short	(.L_123 - .L_122)
.L_122:
        /*001c*/ 	.word	0x00000000
        /*0020*/ 	.short	0x0000
        /*0022*/ 	.short	0x0000
        /*0024*/ 	.byte	0x00, 0xf5, 0x21, 0x00


	//----- nvinfo : EIATTR_SPARSE_MMA_MASK
	.align		4
.L_123:
        /*0028*/ 	.byte	0x03, 0x50
        /*002a*/ 	.short	0x0000


	//----- nvinfo : EIATTR_MAXREG_COUNT
	.align		4
        /*002c*/ 	.byte	0x03, 0x1b
        /*002e*/ 	.short	0x0040


	//----- nvinfo : EIATTR_MERCURY_ISA_VERSION
	.align		4
        /*0030*/ 	.byte	0x03, 0x5f
        /*0032*/ 	.short	0x0101


	//----- nvinfo : EIATTR_VRC_CTA_INIT_COUNT
	.align		4
        /*0034*/ 	.byte	0x02, 0x4a
	.zero		1
	.zero		1


	//----- nvinfo : EIATTR_EXIT_INSTR_OFFSETS
	.align		4
        /*0038*/ 	.byte	0x04, 0x1c
        /*003a*/ 	.short	(.L_125 - .L_124)


	//   ....[0]....
.L_124:
        /*003c*/ 	.word	0x00000070


	//   ....[1]....
        /*0040*/ 	.word	0x000001f0


	//----- nvinfo : EIATTR_MAX_THREADS
	.align		4
.L_125:
        /*0044*/ 	.byte	0x04, 0x05
        /*0046*/ 	.short	(.L_127 - .L_126)
.L_126:
        /*0048*/ 	.word	0x00000400
        /*004c*/ 	.word	0x00000001
        /*0050*/ 	.word	0x00000001


	//----- nvinfo : EIATTR_CRS_STACK_SIZE
	.align		4
.L_127:
        /*0054*/ 	.byte	0x04, 0x1e
        /*0056*/ 	.short	(.L_129 - .L_128)
.L_128:
        /*0058*/ 	.word	0x00000000


	//----- nvinfo : EIATTR_CBANK_PARAM_SIZE
	.align		4
.L_129:
        /*005c*/ 	.byte	0x03, 0x19
        /*005e*/ 	.short	0x0010


	//----- nvinfo : EIATTR_PARAM_CBANK
	.align		4
        /*0060*/ 	.byte	0x04, 0x0a
        /*0062*/ 	.short	(.L_131 - .L_130)
	.align		4
.L_130:
        /*0064*/ 	.word	index@(.nv.constant0.default_function_kernel_1)
        /*0068*/ 	.short	0x0380
        /*006a*/ 	.short	0x0010


	//----- nvinfo : EIATTR_SW_WAR
	.align		4
.L_131:
        /*006c*/ 	.byte	0x04, 0x36
        /*006e*/ 	.short	(.L_133 - .L_132)
.L_132:
        /*0070*/ 	.word	0x00000008
.L_133:


//--------------------- .nv.info.default_function_kernel --------------------------
	.section	.nv.info.default_function_kernel,"",@"SHT_CUDA_INFO"
	.sectionflags	@""
	.align	4


	//----- nvinfo : EIATTR_CUDA_API_VERSION
	.align		4
        /*0000*/ 	.byte	0x04, 0x37
        /*0002*/ 	.short	(.L_135 - .L_134)
.L_134:
        /*0004*/ 	.word	0x00000082


	//----- nvinfo : EIATTR_KPARAM_INFO
	.align		4
.L_135:
        /*0008*/ 	.byte	0x04, 0x17
        /*000a*/ 	.short	(.L_137 - .L_136)
.L_136:
        /*000c*/ 	.word	0x00000000
        /*0010*/ 	.short	0x0001
        /*0012*/ 	.short	0x0008
        /*0014*/ 	.byte	0x00, 0xf5, 0x21, 0x00


	//----- nvinfo : EIATTR_KPARAM_INFO
	.align		4
.L_137:
        /*0018*/ 	.byte	0x04, 0x17
        /*001a*/ 	.short	(.L_139 - .L_138)
.L_138:
        /*001c*/ 	.word	0x00000000
        /*0020*/ 	.short	0x0000
        /*0022*/ 	.short	0x0000
        /*0024*/ 	.byte	0x00, 0xf5, 0x21, 0x00


	//----- nvinfo : EIATTR_SPARSE_MMA_MASK
	.align		4
.L_139:
        /*0028*/ 	.byte	0x03, 0x50
        /*002a*/ 	.short	0x0000


	//----- nvinfo : EIATTR_MAXREG_COUNT
	.align		4
        /*002c*/ 	.byte	0x03, 0x1b
        /*002e*/ 	.short	0x0040


	//----- nvinfo : EIATTR_MERCURY_ISA_VERSION
	.align		4
        /*0030*/ 	.byte	0x03, 0x5f
        /*0032*/ 	.short	0x0101


	//----- nvinfo : EIATTR_VRC_CTA_INIT_COUNT
	.align		4
        /*0034*/ 	.byte	0x02, 0x4a
	.zero		1
	.zero		1


	//----- nvinfo : EIATTR_EXIT_INSTR_OFFSETS
	.align		4
        /*0038*/ 	.byte	0x04, 0x1c
        /*003a*/ 	.short	(.L_141 - .L_140)


	//   ....[0]....
.L_140:
        /*003c*/ 	.word	0x00000070


	//   ....[1]....
        /*0040*/ 	.word	0x00000260


	//----- nvinfo : EIATTR_MAX_THREADS
	.align		4
.L_141:
        /*0044*/ 	.byte	0x04, 0x05
        /*0046*/ 	.short	(.L_143 - .L_142)
.L_142:
        /*0048*/ 	.word	0x00000400
        /*004c*/ 	.word	0x00000001
        /*0050*/ 	.word	0x00000001


	//----- nvinfo : EIATTR_CBANK_PARAM_SIZE
	.align		4
.L_143:
        /*0054*/ 	.byte	0x03, 0x19
        /*0056*/ 	.short	0x0010


	//----- nvinfo : EIATTR_PARAM_CBANK
	.align		4
        /*0058*/ 	.byte	0x04, 0x0a
        /*005a*/ 	.short	(.L_145 - .L_144)
	.align		4
.L_144:
        /*005c*/ 	.word	index@(.nv.constant0.default_function_kernel)
        /*0060*/ 	.short	0x0380
        /*0062*/ 	.short	0x0010


	//----- nvinfo : EIATTR_SW_WAR
	.align		4
.L_145:
        /*0064*/ 	.byte	0x04, 0x36
        /*0066*/ 	.short	(.L_147 - .L_146)
.L_146:
        /*0068*/ 	.word	0x00000008
.L_147:


//--------------------- .nv.callgraph             --------------------------
	.section	.nv.callgraph,"",@"SHT_CUDA_CALLGRAPH"
	.align	4
	.sectionentsize	8
	.align		4
        /*0000*/ 	.word	0x00000000
	.align		4
        /*0004*/ 	.word	0xffffffff
	.align		4
        /*0008*/ 	.word	0x00000000
	.align		4
        /*000c*/ 	.word	0xfffffffe
	.align		4
        /*0010*/ 	.word	0x00000000
	.align		4
        /*0014*/ 	.word	0xfffffffd
	.align		4
        /*0018*/ 	.word	0x00000000
	.align		4
        /*001c*/ 	.word	0xfffffffc


//--------------------- .text.default_function_kernel_6 --------------------------
	.section	.text.default_function_kernel_6,"ax",@progbits
	.align	128
        .global         default_function_kernel_6
        .type           default_function_kernel_6,@function
        .size           default_function_kernel_6,(.L_x_33 - default_function_kernel_6)
        .other          default_function_kernel_6,@"STO_CUDA_ENTRY STV_DEFAULT"
default_function_kernel_6:
.text.default_function_kernel_6:
[----:B------:R-:W-:Y:S01]  /*0000*/  LDC R1, c[0x0][0x37c] ;  /* 0x0000df00ff017b82 */ /* 0x000fe20000000800 */
[----:B------:R-:W0:Y:S07]  /*0010*/  S2R R2, SR_TID.X ;  /* 0x0000000000027919 */ /* 0x000e2e0000002100 */
[----:B------:R-:W1:Y:S02]  /*0020*/  S2UR UR4, SR_CTAID.X ;  /* 0x00000000000479c3 */ /* 0x000e640000002500 */
[----:B-1----:R-:W-:Y:S01]  /*0030*/  USHF.L.U32 UR5, UR4, 0x8, URZ ;  /* 0x0000000804057899 */ /* 0x002fe200080006ff */
[----:B0-----:R-:W-:-:S05]  /*0040*/  SHF.R.U32.HI R0, RZ, 0x2, R2 ;  /* 0x00000002ff007819 */ /* 0x001fca0000011602 */
[----:B------:R-:W-:-:S04]  /*0050*/  LOP3.LUT R0, R0, UR5, RZ, 0xfc, !PT ;  /* 0x0000000500007c12 */ /* 0x000fc8000f8efcff */
[----:B------:R-:W-:-:S13]  /*0060*/  ISETP.GT.U32.AND P0, PT, R0, 0xc20, PT ;  /* 0x00000c200000780c */ /* 0x000fda0003f04070 */
[----:B------:R-:W-:Y:S05]  /*0070*/  @P0 EXIT ;  /* 0x000000000000094d */ /* 0x000fea0003800000 */
[----:B------:R-:W0:Y:S01]  /*0080*/  LDC.64 R6, c[0x0][0x380] ;  /* 0x0000e000ff067b82 */ /* 0x000e220000000a00 */
[----:B------:R-:W-:-:S06]  /*0090*/  USHF.L.U32 UR4, UR4, 0xa, URZ ;  /* 0x0000000a04047899 */ /* 0x000fcc00080006ff */
[----:B------:R-:W-:Y:S01]  /*00a0*/  LOP3.LUT R2, R2, UR4, RZ, 0xfc, !PT ;  /* 0x0000000402027c12 */ /* 0x000fe2000f8efcff */
[----:B------:R-:W1:Y:S04]  /*00b0*/  LDC.64 R4, c[0x0][0x390] ;  /* 0x0000e400ff047b82 */ /* 0x000e680000000a00 */
[----:B------:R-:W2:Y:S01]  /*00c0*/  LDCU.64 UR4, c[0x0][0x358] ;  /* 0x00006b00ff0477ac */ /* 0x000ea20008000a00 */
[----:B------:R-:W-:-:S05]  /*00d0*/  IMAD.HI.U32 R0, R2, -0x4de9bd37, RZ ;  /* 0xb21642c902007827 */ /* 0x000fca00078e00ff */
[----:B------:R-:W-:-:S05]  /*00e0*/  SHF.R.U32.HI R3, RZ, 0x4, R0 ;  /* 0x00000004ff037819 */ /* 0x000fca0000011600 */
[----:B0-----:R-:W-:-:S05]  /*00f0*/  IMAD.WIDE.U32 R6, R3, 0x4, R6 ;  /* 0x0000000403067825 */ /* 0x001fca00078e0006 */
[----:B--2---:R-:W2:Y:S01]  /*0100*/  LDG.E.CONSTANT R3, desc[UR4][R6.64] ;  /* 0x0000000406037981 */ /* 0x004ea2000c1e9900 */
[----:B-1----:R-:W-:-:S05]  /*0110*/  IMAD.WIDE.U32 R4, R2, 0x4, R4 ;  /* 0x0000000402047825 */ /* 0x002fca00078e0004 */
[----:B------:R-:W3:Y:S01]  /*0120*/  LDG.E.CONSTANT R0, desc[UR4][R4.64] ;  /* 0x0000000404007981 */ /* 0x000ee2000c1e9900 */
[----:B------:R-:W-:Y:S01]  /*0130*/  BSSY.RECONVERGENT B0, `(.L_x_0) ;  /* 0x000000c000007945 */ /* 0x000fe20003800200 */
[----:B--2---:R-:W0:Y:S08]  /*0140*/  MUFU.RCP R8, R3 ;  /* 0x0000000300087308 */ /* 0x004e300000001000 */
[----:B---3--:R-:W1:Y:S01]  /*0150*/  FCHK P0, R0, R3 ;  /* 0x0000000300007302 */ /* 0x008e620000000000 */
[----:B0-----:R-:W-:-:S04]  /*0160*/  FFMA R9, -R3, R8, 1 ;  /* 0x3f80000003097423 */ /* 0x001fc80000000108 */
[----:B------:R-:W-:-:S04]  /*0170*/  FFMA R9, R8, R9, R8 ;  /* 0x0000000908097223 */ /* 0x000fc80000000008 */
[----:B------:R-:W-:-:S04]  /*0180*/  FFMA R8, R0, R9, RZ ;  /* 0x0000000900087223 */ /* 0x000fc800000000ff */
[----:B------:R-:W-:-:S04]  /*0190*/  FFMA R10, -R3, R8, R0 ;  /* 0x00000008030a7223 */ /* 0x000fc80000000100 */
[----:B------:R-:W-:Y:S01]  /*01a0*/  FFMA R9, R9, R10, R8 ;  /* 0x0000000a09097223 */ /* 0x000fe20000000008 */
[----:B-1----:R-:W-:Y:S06]  /*01b0*/  @!P0 BRA `(.L_x_1) ;  /* 0x00000000000c8947 */ /* 0x002fec0003800000 */
[----:B------:R-:W-:-:S07]  /*01c0*/  MOV R4, 0x1e0 ;  /* 0x000001e000047802 */ /* 0x000fce0000000f00 */
[----:B------:R-:W-:Y:S05]  /*01d0*/  CALL.REL.NOINC `($__internal_0_$__cuda_sm3x_div_rn_noftz_f32_slowpath) ;  /* 0x0000000000187944 */ /* 0x000fea0003c00000 */
[----:B------:R-:W-:-:S07]  /*01e0*/  IMAD.MOV.U32 R9, RZ, RZ, R0 ;  /* 0x000000ffff097224 */ /* 0x000fce00078e0000 */
.L_x_1:
[----:B------:R-:W-:Y:S05]  /*01f0*/  BSYNC.RECONVERGENT B0 ;  /* 0x0000000000007941 */ /* 0x000fea0003800200 */
.L_x_0:
[----:B------:R-:W0:Y:S02]  /*0200*/  LDC.64 R4, c[0x0][0x388] ;  /* 0x0000e200ff047b82 */ /* 0x000e240000000a00 */
[----:B0-----:R-:W-:-:S05]  /*0210*/  IMAD.WIDE.U32 R2, R2, 0x4, R4 ;  /* 0x0000000402027825 */ /* 0x001fca00078e0004 */
[----:B------:R-:W-:Y:S01]  /*0220*/  STG.E desc[UR4][R2.64], R9 ;  /* 0x0000000902007986 */ /* 0x000fe2000c101904 */
[----:B------:R-:W-:Y:S05]  /*0230*/  EXIT ;  /* 0x000000000000794d */ /* 0x000fea0003800000 */
        .weak           $__internal_0_$__cuda_sm3x_div_rn_noftz_f32_slowpath
        .type           $__internal_0_$__cuda_sm3x_div_rn_noftz_f32_slowpath,@function
        .size           $__internal_0_$__cuda_sm3x_div_rn_noftz_f32_slowpath,(.L_x_33 - $__internal_0_$__cuda_sm3x_div_rn_noftz_f32_slowpath)
$__internal_0_$__cuda_sm3x_div_rn_noftz_f32_slowpath:
[--C-:B------:R-:W-:Y:S01]  /*0240*/  SHF.R.U32.HI R6, RZ, 0x17, R3.reuse ;  /* 0x00000017ff067819 */ /* 0x100fe20000011603 */
[----:B------:R-:W-:Y:S01]  /*0250*/  BSSY.RECONVERGENT B1, `(.L_x_2) ;  /* 0x0000064000017945 */ /* 0x000fe20003800200 */
[--C-:B------:R-:W-:Y:S01]  /*0260*/  SHF.R.U32.HI R5, RZ, 0x17, R0.reuse ;  /* 0x00000017ff057819 */ /* 0x100fe20000011600 */
[----:B------:R-:W-:Y:S01]  /*0270*/  IMAD.MOV.U32 R7, RZ, RZ, R0 ;  /* 0x000000ffff077224 */ /* 0x000fe200078e0000 */
[----:B------:R-:W-:Y:S01]  /*0280*/  LOP3.LUT R6, R6, 0xff, RZ, 0xc0, !PT ;  /* 0x000000ff06067812 */ /* 0x000fe200078ec0ff */
[----:B------:R-:W-:Y:S01]  /*0290*/  IMAD.MOV.U32 R8, RZ, RZ, R3 ;  /* 0x000000ffff087224 */ /* 0x000fe200078e0003 */
[----:B------:R-:W-:-:S03]  /*02a0*/  LOP3.LUT R5, R5, 0xff, RZ, 0xc0, !PT ;  /* 0x000000ff05057812 */ /* 0x000fc600078ec0ff */
[----:B------:R-:W-:Y:S02]  /*02b0*/  VIADD R11, R6, 0xffffffff ;  /* 0xffffffff060b7836 */ /* 0x000fe40000000000 */
[----:B------:R-:W-:-:S03]  /*02c0*/  VIADD R10, R5, 0xffffffff ;  /* 0xffffffff050a7836 */ /* 0x000fc60000000000 */
[----:B------:R-:W-:-:S04]  /*02d0*/  ISETP.GT.U32.AND P0, PT, R11, 0xfd, PT ;  /* 0x000000fd0b00780c */ /* 0x000fc80003f04070 */
[----:B------:R-:W-:-:S13]  /*02e0*/  ISETP.GT.U32.OR P0, PT, R10, 0xfd, P0 ;  /* 0x000000fd0a00780c */ /* 0x000fda0000704470 */
[----:B------:R-:W-:Y:S01]  /*02f0*/  @!P0 IMAD.MOV.U32 R9, RZ, RZ, RZ ;  /* 0x000000ffff098224 */ /* 0x000fe200078e00ff */
[----:B------:R-:W-:Y:S06]  /*0300*/  @!P0 BRA `(.L_x_3) ;  /* 0x00000000005c8947 */ /* 0x000fec0003800000 */
[----:B------:R-:W-:Y:S02]  /*0310*/  FSETP.GTU.FTZ.AND P0, PT, |R0|, +INF , PT ;  /* 0x7f8000000000780b */ /* 0x000fe40003f1c200 */
[----:B------:R-:W-:-:S04]  /*0320*/  FSETP.GTU.FTZ.AND P1, PT, |R3|, +INF , PT ;  /* 0x7f8000000300780b */ /* 0x000fc80003f3c200 */
[----:B------:R-:W-:-:S13]  /*0330*/  PLOP3.LUT P0, PT, P0, P1, PT, 0xf8, 0x8f ;  /* 0x00000000008f781c */ /* 0x000fda0000703f70 */
[----:B------:R-:W-:Y:S05]  /*0340*/  @P0 BRA `(.L_x_4) ;  /* 0x00000004004c0947 */ /* 0x000fea0003800000 */
[----:B------:R-:W-:-:S13]  /*0350*/  LOP3.LUT P0, RZ, R8, 0x7fffffff, R7, 0xc8, !PT ;  /* 0x7fffffff08ff7812 */ /* 0x000fda000780c807 */
[----:B------:R-:W-:Y:S05]  /*0360*/  @!P0 BRA `(.L_x_5) ;  /* 0x00000004003c8947 */ /* 0x000fea0003800000 */
[C---:B------:R-:W-:Y:S02]  /*0370*/  FSETP.NEU.FTZ.AND P2, PT, |R0|.reuse, +INF , PT ;  /* 0x7f8000000000780b */ /* 0x040fe40003f5d200 */
[----:B------:R-:W-:Y:S02]  /*0380*/  FSETP.NEU.FTZ.AND P1, PT, |R3|, +INF , PT ;  /* 0x7f8000000300780b */ /* 0x000fe40003f3d200 */
[----:B------:R-:W-:-:S11]  /*0390*/  FSETP.NEU.FTZ.AND P0, PT, |R0|, +INF , PT ;  /* 0x7f8000000000780b */ /* 0x000fd60003f1d200 */
[----:B------:R-:W-:Y:S05]  /*03a0*/  @!P1 BRA !P2, `(.L_x_5) ;  /* 0x00000004002c9947 */ /* 0x000fea0005000000 */
[----:B------:R-:W-:-:S04]  /*03b0*/  LOP3.LUT P2, RZ, R7, 0x7fffffff, RZ, 0xc0, !PT ;  /* 0x7fffffff07ff7812 */ /* 0x000fc8000784c0ff */
[----:B------:R-:W-:-:S13]  /*03c0*/  PLOP3.LUT P1, PT, P1, P2, PT, 0x2f, 0xf2 ;  /* 0x0000000000f2781c */ /* 0x000fda0000f24577 */
[----:B------:R-:W-:Y:S05]  /*03d0*/  @P1 BRA `(.L_x_6) ;  /* 0x0000000400181947 */ /* 0x000fea0003800000 */
[----:B------:R-:W-:-:S04]  /*03e0*/  LOP3.LUT P1, RZ, R8, 0x7fffffff, RZ, 0xc0, !PT ;  /* 0x7fffffff08ff7812 */ /* 0x000fc8000782c0ff */
[----:B------:R-:W-:-:S13]  /*03f0*/  PLOP3.LUT P0, PT, P0, P1, PT, 0x2f, 0xf2 ;  /* 0x0000000000f2781c */ /* 0x000fda0000702577 */
[----:B------:R-:W-:Y:S05]  /*0400*/  @P0 BRA `(.L_x_7) ;  /* 0x0000000400000947 */ /* 0x000fea0003800000 */
[----:B------:R-:W-:Y:S02]  /*0410*/  ISETP.GE.AND P0, PT, R10, RZ, PT ;  /* 0x000000ff0a00720c */ /* 0x000fe40003f06270 */
[----:B------:R-:W-:-:S11]  /*0420*/  ISETP.GE.AND P1, PT, R11, RZ, PT ;  /* 0x000000ff0b00720c */ /* 0x000fd60003f26270 */
[----:B------:R-:W-:Y:S02]  /*0430*/  @P0 IMAD.MOV.U32 R9, RZ, RZ, RZ ;  /* 0x000000ffff090224 */ /* 0x000fe400078e00ff */
[----:B------:R-:W-:Y:S01]  /*0440*/  @!P0 FFMA R7, R0, 1.84467440737095516160e+19, RZ ;  /* 0x5f80000000078823 */ /* 0x000fe200000000ff */
[----:B------:R-:W-:Y:S02]  /*0450*/  @!P0 IMAD.MOV.U32 R9, RZ, RZ, -0x40 ;  /* 0xffffffc0ff098424 */ /* 0x000fe400078e00ff */
[----:B------:R-:W-:Y:S02]  /*0460*/  @!P1 FFMA R8, R3, 1.84467440737095516160e+19, RZ ;  /* 0x5f80000003089823 */ /* 0x000fe400000000ff */
[----:B------:R-:W-:-:S07]  /*0470*/  @!P1 VIADD R9, R9, 0x40 ;  /* 0x0000004009099836 */ /* 0x000fce0000000000 */
.L_x_3:
[----:B------:R-:W-:Y:S01]  /*0480*/  LEA R3, R6, 0xc0800000, 0x17 ;  /* 0xc080000006037811 */ /* 0x000fe200078eb8ff */
[----:B------:R-:W-:Y:S01]  /*0490*/  VIADD R5, R5, 0xffffff81 ;  /* 0xffffff8105057836 */ /* 0x000fe20000000000 */
[----:B------:R-:W-:Y:S03]  /*04a0*/  BSSY.RECONVERGENT B2, `(.L_x_8) ;  /* 0x0000035000027945 */ /* 0x000fe60003800200 */
[----:B------:R-:W-:Y:S01]  /*04b0*/  IMAD.IADD R3, R8, 0x1, -R3 ;  /* 0x0000000108037824 */ /* 0x000fe200078e0a03 */
[C---:B------:R-:W-:Y:S01]  /*04c0*/  IADD3 R6, PT, PT, R5.reuse, 0x7f, -R6 ;  /* 0x0000007f05067810 */ /* 0x040fe20007ffe806 */
[----:B------:R-:W-:Y:S02]  /*04d0*/  IMAD R0, R5, -0x800000, R7 ;  /* 0xff80000005007824 */ /* 0x000fe400078e0207 */
[----:B------:R-:W0:Y:S01]  /*04e0*/  MUFU.RCP R8, R3 ;  /* 0x0000000300087308 */ /* 0x000e220000001000 */
[----:B------:R-:W-:Y:S01]  /*04f0*/  FADD.FTZ R11, -R3, -RZ ;  /* 0x800000ff030b7221 */ /* 0x000fe20000010100 */
[----:B------:R-:W-:-:S03]  /*0500*/  IMAD.IADD R6, R6, 0x1, R9 ;  /* 0x0000000106067824 */ /* 0x000fc600078e0209 */
[----:B0-----:R-:W-:-:S04]  /*0510*/  FFMA R13, R8, R11, 1 ;  /* 0x3f800000080d7423 */ /* 0x001fc8000000000b */
[----:B------:R-:W-:-:S04]  /*0520*/  FFMA R10, R8, R13, R8 ;  /* 0x0000000d080a7223 */ /* 0x000fc80000000008 */
[----:B------:R-:W-:-:S04]  /*0530*/  FFMA R7, R0, R10, RZ ;  /* 0x0000000a00077223 */ /* 0x000fc800000000ff */
[----:B------:R-:W-:-:S04]  /*0540*/  FFMA R8, R11, R7, R0 ;  /* 0x000000070b087223 */ /* 0x000fc80000000000 */
[----:B------:R-:W-:-:S04]  /*0550*/  FFMA R7, R10, R8, R7 ;  /* 0x000000080a077223 */ /* 0x000fc80000000007 */
[----:B------:R-:W-:-:S04]  /*0560*/  FFMA R8, R11, R7, R0 ;  /* 0x000000070b087223 */ /* 0x000fc80000000000 */
[----:B------:R-:W-:-:S05]  /*0570*/  FFMA R0, R10, R8, R7 ;  /* 0x000000080a007223 */ /* 0x000fca0000000007 */
[----:B------:R-:W-:-:S04]  /*0580*/  SHF.R.U32.HI R3, RZ, 0x17, R0 ;  /* 0x00000017ff037819 */ /* 0x000fc80000011600 */
[----:B------:R-:W-:-:S05]  /*0590*/  LOP3.LUT R3, R3, 0xff, RZ, 0xc0, !PT ;  /* 0x000000ff03037812 */ /* 0x000fca00078ec0ff */
[----:B------:R-:W-:-:S04]  /*05a0*/  IMAD.IADD R9, R3, 0x1, R6 ;  /* 0x0000000103097824 */ /* 0x000fc800078e0206 */
[----:B------:R-:W-:-:S05]  /*05b0*/  VIADD R3, R9, 0xffffffff ;  /* 0xffffffff09037836 */ /* 0x000fca0000000000 */
[----:B------:R-:W-:-:S13]  /*05c0*/  ISETP.GE.U32.AND P0, PT, R3, 0xfe, PT ;  /* 0x000000fe0300780c */ /* 0x000fda0003f06070 */
[----:B------:R-:W-:Y:S05]  /*05d0*/  @!P0 BRA `(.L_x_9) ;  /* 0x0000000000808947 */ /* 0x000fea0003800000 */
[----:B------:R-:W-:-:S13]  /*05e0*/  ISETP.GT.AND P0, PT, R9, 0xfe, PT ;  /* 0x000000fe0900780c */ /* 0x000fda0003f04270 */
[----:B------:R-:W-:Y:S05]  /*05f0*/  @P0 BRA `(.L_x_10) ;  /* 0x00000000006c0947 */ /* 0x000fea0003800000 */
[----:B------:R-:W-:-:S13]  /*0600*/  ISETP.GE.AND P0, PT, R9, 0x1, PT ;  /* 0x000000010900780c */ /* 0x000fda0003f06270 */
[----:B------:R-:W-:Y:S05]  /*0610*/  @P0 BRA `(.L_x_11) ;  /* 0x0000000000740947 */ /* 0x000fea0003800000 */
[----:B------:R-:W-:Y:S02]  /*0620*/  ISETP.GE.AND P0, PT, R9, -0x18, PT ;  /* 0xffffffe80900780c */ /* 0x000fe40003f06270 */
[----:B------:R-:W-:-:S11]  /*0630*/  LOP3.LUT R0, R0, 0x80000000, RZ, 0xc0, !PT ;  /* 0x8000000000007812 */ /* 0x000fd600078ec0ff */
[----:B------:R-:W-:Y:S05]  /*0640*/  @!P0 BRA `(.L_x_11) ;  /* 0x0000000000688947 */ /* 0x000fea0003800000 */
[CCC-:B------:R-:W-:Y:S01]  /*0650*/  FFMA.RZ R3, R10.reuse, R8.reuse, R7.reuse ;  /* 0x000000080a037223 */ /* 0x1c0fe2000000c007 */
[CCC-:B------:R-:W-:Y:S01]  /*0660*/  FFMA.RM R6, R10.reuse, R8.reuse, R7.reuse ;  /* 0x000000080a067223 */ /* 0x1c0fe20000004007 */
[C---:B------:R-:W-:Y:S02]  /*0670*/  ISETP.NE.AND P2, PT, R9.reuse, RZ, PT ;  /* 0x000000ff0900720c */ /* 0x040fe40003f45270 */
[----:B------:R-:W-:Y:S02]  /*0680*/  ISETP.NE.AND P1, PT, R9, RZ, PT ;  /* 0x000000ff0900720c */ /* 0x000fe40003f25270 */
[----:B------:R-:W-:Y:S01]  /*0690*/  LOP3.LUT R5, R3, 0x7fffff, RZ, 0xc0, !PT ;  /* 0x007fffff03057812 */ /* 0x000fe200078ec0ff */
[----:B------:R-:W-:Y:S01]  /*06a0*/  FFMA.RP R3, R10, R8, R7 ;  /* 0x000000080a037223 */ /* 0x000fe20000008007 */
[----:B------:R-:W-:Y:S02]  /*06b0*/  VIADD R8, R9, 0x20 ;  /* 0x0000002009087836 */ /* 0x000fe40000000000 */
[----:B------:R-:W-:Y:S01]  /*06c0*/  LOP3.LUT R5, R5, 0x800000, RZ, 0xfc, !PT ;  /* 0x0080000005057812 */ /* 0x000fe200078efcff */
[----:B------:R-:W-:Y:S01]  /*06d0*/  IMAD.MOV R7, RZ, RZ, -R9 ;  /* 0x000000ffff077224 */ /* 0x000fe200078e0a09 */
[----:B------:R-:W-:-:S02]  /*06e0*/  FSETP.NEU.FTZ.AND P0, PT, R3, R6, PT ;  /* 0x000000060300720b */ /* 0x000fc40003f1d000 */
[----:B------:R-:W-:Y:S02]  /*06f0*/  SHF.L.U32 R8, R5, R8, RZ ;  /* 0x0000000805087219 */ /* 0x000fe400000006ff */
[----:B------:R-:W-:Y:S02]  /*0700*/  SEL R6, R7, RZ, P2 ;  /* 0x000000ff07067207 */ /* 0x000fe40001000000 */
[----:B------:R-:W-:Y:S02]  /*0710*/  ISETP.NE.AND P1, PT, R8, RZ, P1 ;  /* 0x000000ff0800720c */ /* 0x000fe40000f25270 */
[----:B------:R-:W-:Y:S02]  /*0720*/  SHF.R.U32.HI R6, RZ, R6, R5 ;  /* 0x00000006ff067219 */ /* 0x000fe40000011605 */
[----:B------:R-:W-:Y:S02]  /*0730*/  PLOP3.LUT P0, PT, P0, P1, PT, 0xf8, 0x8f ;  /* 0x00000000008f781c */ /* 0x000fe40000703f70 */
[----:B------:R-:W-:-:S02]  /*0740*/  SHF.R.U32.HI R8, RZ, 0x1, R6 ;  /* 0x00000001ff087819 */ /* 0x000fc40000011606 */
[----:B------:R-:W-:-:S04]  /*0750*/  SEL R3, RZ, 0x1, !P0 ;  /* 0x00000001ff037807 */ /* 0x000fc80004000000 */
[----:B------:R-:W-:-:S04]  /*0760*/  LOP3.LUT R3, R3, 0x1, R8, 0xf8, !PT ;  /* 0x0000000103037812 */ /* 0x000fc800078ef808 */
[----:B------:R-:W-:-:S05]  /*0770*/  LOP3.LUT R3, R3, R6, RZ, 0xc0, !PT ;  /* 0x0000000603037212 */ /* 0x000fca00078ec0ff */
[----:B------:R-:W-:-:S05]  /*0780*/  IMAD.IADD R3, R8, 0x1, R3 ;  /* 0x0000000108037824 */ /* 0x000fca00078e0203 */
[----:B------:R-:W-:Y:S01]  /*0790*/  LOP3.LUT R0, R3, R0, RZ, 0xfc, !PT ;  /* 0x0000000003007212 */ /* 0x000fe200078efcff */
[----:B------:R-:W-:Y:S06]  /*07a0*/  BRA `(.L_x_11) ;  /* 0x0000000000107947 */ /* 0x000fec0003800000 */
.L_x_10:
[----:B------:R-:W-:-:S04]  /*07b0*/  LOP3.LUT R0, R0, 0x80000000, RZ, 0xc0, !PT ;  /* 0x8000000000007812 */ /* 0x000fc800078ec0ff */
[----:B------:R-:W-:Y:S01]  /*07c0*/  LOP3.LUT R0, R0, 0x7f800000, RZ, 0xfc, !PT ;  /* 0x7f80000000007812 */ /* 0x000fe200078efcff */
[----:B------:R-:W-:Y:S06]  /*07d0*/  BRA `(.L_x_11) ;  /* 0x0000000000047947 */ /* 0x000fec0003800000 */
.L_x_9:
[----:B------:R-:W-:-:S07]  /*07e0*/  IMAD R0, R6, 0x800000, R0 ;  /* 0x0080000006007824 */ /* 0x000fce00078e0200 */
.L_x_11:
[----:B------:R-:W-:Y:S05]  /*07f0*/  BSYNC.RECONVERGENT B2 ;  /* 0x0000000000027941 */ /* 0x000fea0003800200 */
.L_x_8:
[----:B------:R-:W-:Y:S05]  /*0800*/  BRA `(.L_x_12) ;  /* 0x0000000000207947 */ /* 0x000fea0003800000 */
.L_x_7:
[----:B------:R-:W-:-:S04]  /*0810*/  LOP3.LUT R0, R8, 0x80000000, R7, 0x48, !PT ;  /* 0x8000000008007812 */ /* 0x000fc800078e4807 */
[----:B------:R-:W-:Y:S01]  /*0820*/  LOP3.LUT R0, R0, 0x7f800000, RZ, 0xfc, !PT ;  /* 0x7f80000000007812 */ /* 0x000fe200078efcff */
[----:B------:R-:W-:Y:S06]  /*0830*/  BRA `(.L_x_12) ;  /* 0x0000000000147947 */ /* 0x000fec0003800000 */
.L_x_6:
[----:B------:R-:W-:Y:S01]  /*0840*/  LOP3.LUT R0, R8, 0x80000000, R7, 0x48, !PT ;  /* 0x8000000008007812 */ /* 0x000fe200078e4807 */
[----:B------:R-:W-:Y:S06]  /*0850*/  BRA `(.L_x_12) ;  /* 0x00000000000c7947 */ /* 0x000fec0003800000 */
.L_x_5:
[----:B------:R-:W0:Y:S01]  /*0860*/  MUFU.RSQ R0, -QNAN ;  /* 0xffc0000000007908 */ /* 0x000e220000001400 */
[----:B------:R-:W-:Y:S05]  /*0870*/  BRA `(.L_x_12) ;  /* 0x0000000000047947 */ /* 0x000fea0003800000 */
.L_x_4:
[----:B------:R-:W-:-:S07]  /*0880*/  FADD.FTZ R0, R0, R3 ;  /* 0x0000000300007221 */ /* 0x000fce0000010000 */
.L_x_12:
[----:B------:R-:W-:Y:S05]  /*0890*/  BSYNC.RECONVERGENT B1 ;  /* 0x0000000000017941 */ /* 0x000fea0003800200 */
.L_x_2:
[----:B------:R-:W-:-:S04]  /*08a0*/  IMAD.MOV.U32 R5, RZ, RZ, 0x0 ;  /* 0x00000000ff057424 */ /* 0x000fc800078e00ff */
[----:B0-----:R-:W-:Y:S05]  /*08b0*/  RET.REL.NODEC R4 `(default_function_kernel_6) ;  /* 0xfffffff404d07950 */ /* 0x001fea0003c3ffff */
.L_x_13:
[----:B------:R-:W-:-:S00]  /*08c0*/  BRA `(.L_x_13) ;  /* 0xfffffffc00fc7947 */ /* 0x000fc0000383ffff */
[----:B------:R-:W-:-:S00]  /*08d0*/  NOP ;  /* 0x0000000000007918 */ /* 0x000fc00000000000 */
        /* <DEDUP_REMOVED lines=10> */
.L_x_33:


//--------------------- .text.default_function_kernel_2 --------------------------
	.section	.text.default_function_kernel_2,"ax",@progbits
	.align	128
        .global         default_function_kernel_2
        .type           default_function_kernel_2,@function
        .size           default_function_kernel_2,(.L_x_36 - default_function_kernel_2)
        .other          default_function_kernel_2,@"STO_CUDA_ENTRY STV_DEFAULT"
default_function_kernel_2:
.text.default_function_kernel_2:
[----:B------:R-:W-:Y:S01]  /*0000*/  LDC R1, c[0x0][0x37c] ;  /* 0x0000df00ff017b82 */ /* 0x000fe20000000800 */
[----:B------:R-:W0:Y:S07]  /*0010*/  S2R R7, SR_TID.X ;  /* 0x0000000000077919 */ /* 0x000e2e0000002100 */
[----:B------:R-:W1:Y:S01]  /*0020*/  LDC.64 R4, c[0x0][0x388] ;  /* 0x0000e200ff047b82 */ /* 0x000e620000000a00 */
[----:B------:R-:W2:Y:S01]  /*0030*/  LDCU.64 UR4, c[0x0][0x358] ;  /* 0x00006b00ff0477ac */ /* 0x000ea20008000a00 */
[----:B0-----:R-:W-:-:S04]  /*0040*/  IMAD R3, R7, 0x17, RZ ;  /* 0x0000001707037824 */ /* 0x001fc800078e02ff */
[----:B-1----:R-:W-:-:S05]  /*0050*/  IMAD.WIDE.U32 R4, R3, 0x4, R4 ;  /* 0x0000000403047825 */ /* 0x002fca00078e0004 */
[----:B--2---:R-:W2:Y:S04]  /*0060*/  LDG.E.CONSTANT R18, desc[UR4][R4.64] ;  /* 0x0000000404127981 */ /* 0x004ea8000c1e9900 */
[----:B------:R-:W2:Y:S04]  /*0070*/  LDG.E.CONSTANT R21, desc[UR4][R4.64+0x4] ;  /* 0x0000040404157981 */ /* 0x000ea8000c1e9900 */
[----:B------:R-:W3:Y:S04]  /*0080*/  LDG.E.CONSTANT R23, desc[UR4][R4.64+0x8] ;  /* 0x0000080404177981 */ /* 0x000ee8000c1e9900 */
[----:B------:R-:W3:Y:S04]  /*0090*/  LDG.E.CONSTANT R20, desc[UR4][R4.64+0xc] ;  /* 0x00000c0404147981 */ /* 0x000ee8000c1e9900 */
[----:B------:R-:W4:Y:S04]  /*00a0*/  LDG.E.CONSTANT R25, desc[UR4][R4.64+0x10] ;  /* 0x0000100404197981 */ /* 0x000f28000c1e9900 */
[----:B------:R-:W4:Y:S04]  /*00b0*/  LDG.E.CONSTANT R22, desc[UR4][R4.64+0x14] ;  /* 0x0000140404167981 */ /* 0x000f28000c1e9900 */
[----:B------:R-:W5:Y:S04]  /*00c0*/  LDG.E.CONSTANT R27, desc[UR4][R4.64+0x18] ;  /* 0x00001804041b7981 */ /* 0x000f68000c1e9900 */
        /* <DEDUP_REMOVED lines=15> */
[----:B------:R-:W5:Y:S01]  /*01c0*/  LDG.E.CONSTANT R16, desc[UR4][R4.64+0x58] ;  /* 0x0000580404107981 */ /* 0x000f62000c1e9900 */
[----:B--2---:R-:W-:-:S04]  /*01d0*/  FMNMX3 R18, R18, -3.40282306073709652508e+38, R21, !PT ;  /* 0xff7ffffd12127876 */ /* 0x004fc80007800015 */
[----:B---3--:R-:W-:-:S04]  /*01e0*/  FMNMX3 R18, R18, R23, R20, !PT ;  /* 0x0000001712127276 */ /* 0x008fc80007800014 */
[----:B----4-:R-:W-:-:S04]  /*01f0*/  FMNMX3 R18, R18, R25, R22, !PT ;  /* 0x0000001912127276 */ /* 0x010fc80007800016 */
[----:B-----5:R-:W-:-:S04]  /*0200*/  FMNMX3 R18, R18, R27, R24, !PT ;  /* 0x0000001b12127276 */ /* 0x020fc80007800018 */
[----:B------:R-:W-:Y:S02]  /*0210*/  FMNMX3 R18, R18, R2, R3, !PT ;  /* 0x0000000212127276 */ /* 0x000fe40007800003 */
[----:B------:R-:W0:Y:S02]  /*0220*/  LDC.64 R2, c[0x0][0x380] ;  /* 0x0000e000ff027b82 */ /* 0x000e240000000a00 */
[----:B------:R-:W-:-:S04]  /*0230*/  FMNMX3 R0, R18, R0, R9, !PT ;  /* 0x0000000012007276 */ /* 0x000fc80007800009 */
[----:B------:R-:W-:-:S04]  /*0240*/  FMNMX3 R0, R0, R6, R11, !PT ;  /* 0x0000000600007276 */ /* 0x000fc8000780000b */
[----:B------:R-:W-:Y:S01]  /*0250*/  FMNMX3 R0, R0, R8, R13, !PT ;  /* 0x0000000800007276 */ /* 0x000fe2000780000d */
[----:B0-----:R-:W-:-:S03]  /*0260*/  IMAD.WIDE.U32 R2, R7, 0x4, R2 ;  /* 0x0000000407027825 */ /* 0x001fc600078e0002 */
[----:B------:R-:W-:-:S04]  /*0270*/  FMNMX3 R0, R0, R10, R15, !PT ;  /* 0x0000000a00007276 */ /* 0x000fc8000780000f */
[----:B------:R-:W-:-:S04]  /*0280*/  FMNMX3 R0, R0, R12, R17, !PT ;  /* 0x0000000c00007276 */ /* 0x000fc80007800011 */
[----:B------:R-:W-:-:S04]  /*0290*/  FMNMX3 R19, R0, R14, R19, !PT ;  /* 0x0000000e00137276 */ /* 0x000fc80007800013 */
[----:B------:R-:W-:-:S05]  /*02a0*/  FMNMX R19, R19, R16, !PT ;  /* 0x0000001013137209 */ /* 0x000fca0007800000 */
[----:B------:R-:W-:Y:S01]  /*02b0*/  STG.E desc[UR4][R2.64], R19 ;  /* 0x0000001302007986 */ /* 0x000fe2000c101904 */
[----:B------:R-:W-:Y:S05]  /*02c0*/  EXIT ;  /* 0x000000000000794d */ /* 0x000fea0003800000 */
.L_x_14:
        /* <DEDUP_REMOVED lines=11> */
.L_x_36:


//--------------------- .text.default_function_kernel_4 --------------------------
	.section	.text.default_function_kernel_4,"ax",@progbits
	.align	128
        .global         default_function_kernel_4
        .type           default_function_kernel_4,@function
        .size           default_function_kernel_4,(.L_x_37 - default_function_kernel_4)
        .other          default_function_kernel_4,@"STO_CUDA_ENTRY STV_DEFAULT"
default_function_kernel_4:
.text.default_function_kernel_4:
        /* <DEDUP_REMOVED lines=9> */
[----:B------:R-:W1:Y:S01]  /*0090*/  LDCU.64 UR6, c[0x0][0x358] ;  /* 0x00006b00ff0677ac */ /* 0x000e620008000a00 */
[----:B------:R-:W-:-:S06]  /*00a0*/  USHF.L.U32 UR4, UR5, 0xa, URZ ;  /* 0x0000000a05047899 */ /* 0x000fcc00080006ff */
[----:B------:R-:W-:-:S05]  /*00b0*/  LOP3.LUT R5, R5, UR4, RZ, 0xfc, !PT ;  /* 0x0000000405057c12 */ /* 0x000fca000f8efcff */
[----:B0-----:R-:W-:-:S05]  /*00c0*/  IMAD.WIDE.U32 R2, R5, 0x4, R2 ;  /* 0x0000000405027825 */ /* 0x001fca00078e0002 */
[----:B-1----:R-:W2:Y:S01]  /*00d0*/  LDG.E R0, desc[UR6][R2.64] ;  /* 0x0000000602007981 */ /* 0x002ea2000c1e1900 */
[----:B------:R-:W-:Y:S01]  /*00e0*/  HFMA2 R5, -RZ, RZ, 1.9296875, -0.048675537109375 ;  /* 0x3fb8aa3bff057431 */ /* 0x000fe200000001ff */
[----:B------:R-:W-:Y:S02]  /*00f0*/  MOV R7, 0x39506966 ;  /* 0x3950696600077802 */ /* 0x000fe40000000f00 */
[----:B--2---:R-:W-:-:S04]  /*0100*/  FMNMX R4, R0, 88.3762664794921875, PT ;  /* 0x42b0c0a600047809 */ /* 0x004fc80003800000 */
[----:B------:R-:W-:-:S05]  /*0110*/  FMNMX R4, R4, -88.37625885009765625, !PT ;  /* 0xc2b0c0a504047809 */ /* 0x000fca0007800000 */
[----:B------:R-:W-:-:S06]  /*0120*/  FFMA R5, R4, R5, 0.5 ;  /* 0x3f00000004057423 */ /* 0x000fcc0000000005 */
[----:B------:R-:W0:Y:S02]  /*0130*/  FRND.FLOOR R5, R5 ;  /* 0x0000000500057307 */ /* 0x000e240000205000 */
[C---:B0-----:R-:W-:Y:S01]  /*0140*/  FFMA R6, R5.reuse, -0.69314718246459960938, R4 ;  /* 0xbf31721805067823 */ /* 0x041fe20000000004 */
[----:B------:R-:W-:-:S03]  /*0150*/  FADD R4, R5, 127 ;  /* 0x42fe000005047421 */ /* 0x000fc60000000000 */
[----:B------:R-:W-:-:S03]  /*0160*/  FFMA R7, R6, R7, 0.0013982000527903437614 ;  /* 0x3ab743cf06077423 */ /* 0x000fc60000000007 */
[----:B------:R-:W0:Y:S01]  /*0170*/  F2I.TRUNC.NTZ R4, R4 ;  /* 0x0000000400047305 */ /* 0x000e22000020f100 */
[----:B------:R-:W-:-:S04]  /*0180*/  FFMA R7, R6, R7, 0.0083334520459175109863 ;  /* 0x3c08890806077423 */ /* 0x000fc80000000007 */
[----:B------:R-:W-:-:S04]  /*0190*/  FFMA R7, R6, R7, 0.041665799915790557861 ;  /* 0x3d2aa9c206077423 */ /* 0x000fc80000000007 */
[----:B------:R-:W-:-:S04]  /*01a0*/  FFMA R7, R6, R7, 0.16666670143604278564 ;  /* 0x3e2aaaad06077423 */ /* 0x000fc80000000007 */
[----:B------:R-:W-:Y:S01]  /*01b0*/  FFMA R7, R6, R7, 0.5 ;  /* 0x3f00000006077423 */ /* 0x000fe20000000007 */
[----:B0-----:R-:W-:-:S03]  /*01c0*/  SHF.L.U32 R5, R4, 0x17, RZ ;  /* 0x0000001704057819 */ /* 0x001fc600000006ff */
[----:B------:R-:W-:-:S04]  /*01d0*/  FMUL R7, R6, R7 ;  /* 0x0000000706077220 */ /* 0x000fc80000400000 */
[----:B------:R-:W-:-:S04]  /*01e0*/  FFMA R7, R6, R7, R6 ;  /* 0x0000000706077223 */ /* 0x000fc80000000006 */
[----:B------:R-:W-:-:S04]  /*01f0*/  FADD R6, R7, 1 ;  /* 0x3f80000007067421 */ /* 0x000fc80000000000 */
[----:B------:R-:W-:-:S05]  /*0200*/  FMUL R5, R5, R6 ;  /* 0x0000000605057220 */ /* 0x000fca0000400000 */
[----:B------:R-:W-:-:S05]  /*0210*/  FMNMX R5, R0, R5, !PT ;  /* 0x0000000500057209 */ /* 0x000fca0007800000 */
[----:B------:R-:W-:Y:S01]  /*0220*/  STG.E desc[UR6][R2.64], R5 ;  /* 0x0000000502007986 */ /* 0x000fe2000c101906 */
[----:B------:R-:W-:Y:S05]  /*0230*/  EXIT ;  /* 0x000000000000794d */ /* 0x000fea0003800000 */
.L_x_15:
        /* <DEDUP_REMOVED lines=12> */
.L_x_37:


//--------------------- .text.default_function_kernel_3 --------------------------
	.section	.text.default_function_kernel_3,"ax",@progbits
	.align	128
        .global         default_function_kernel_3
        .type           default_function_kernel_3,@function
        .size           default_function_kernel_3,(.L_x_38 - default_function_kernel_3)
        .other          default_function_kernel_3,@"STO_CUDA_ENTRY STV_DEFAULT"
default_function_kernel_3:
.text.default_function_kernel_3:
        /* <DEDUP_REMOVED lines=15> */
[----:B0-----:R-:W-:-:S06]  /*00f0*/  IMAD.WIDE.U32 R4, R9, 0x4, R4 ;  /* 0x0000000409047825 */ /* 0x001fcc00078e0004 */
[----:B--2---:R-:W2:Y:S01]  /*0100*/  LDG.E.CONSTANT R5, desc[UR4][R4.64] ;  /* 0x0000000404057981 */ /* 0x004ea2000c1e9900 */
[----:B-1----:R-:W-:-:S05]  /*0110*/  IMAD.WIDE.U32 R2, R7, 0x4, R2 ;  /* 0x0000000407027825 */ /* 0x002fca00078e0002 */
[----:B------:R-:W2:Y:S02]  /*0120*/  LDG.E R0, desc[UR4][R2.64] ;  /* 0x0000000402007981 */ /* 0x000ea4000c1e1900 */
[----:B--2---:R-:W-:-:S05]  /*0130*/  FADD R7, R0, -R5 ;  /* 0x8000000500077221 */ /* 0x004fca0000000000 */
[----:B------:R-:W-:Y:S01]  /*0140*/  STG.E desc[UR4][R2.64], R7 ;  /* 0x0000000702007986 */ /* 0x000fe2000c101904 */
[----:B------:R-:W-:Y:S05]  /*0150*/  EXIT ;  /* 0x000000000000794d */ /* 0x000fea0003800000 */
.L_x_16:
        /* <DEDUP_REMOVED lines=10> */
.L_x_38:


//--------------------- .text.default_function_kernel_5 --------------------------
	.section	.text.default_function_kernel_5,"ax",@progbits
	.align	128
        .global         default_function_kernel_5
        .type           default_function_kernel_5,@function
        .size           default_function_kernel_5,(.L_x_39 - default_function_kernel_5)
        .other          default_function_kernel_5,@"STO_CUDA_ENTRY STV_DEFAULT"
default_function_kernel_5:
.text.default_function_kernel_5:
[----:B------:R-:W-:Y:S01]  /*0000*/  LDC R1, c[0x0][0x37c] ;  /* 0x0000df00ff017b82 */ /* 0x000fe20000000800 */
[----:B------:R-:W0:Y:S07]  /*0010*/  S2R R0, SR_TID.X ;  /* 0x0000000000007919 */ /* 0x000e2e0000002100 */
[----:B------:R-:W1:Y:S01]  /*0020*/  LDC.64 R2, c[0x0][0x388] ;  /* 0x0000e200ff027b82 */ /* 0x000e620000000a00 */
[----:B------:R-:W2:Y:S01]  /*0030*/  LDCU.64 UR4, c[0x0][0x358] ;  /* 0x00006b00ff0477ac */ /* 0x000ea20008000a00 */
[----:B0-----:R-:W-:-:S04]  /*0040*/  IMAD R5, R0, 0x17, RZ ;  /* 0x0000001700057824 */ /* 0x001fc800078e02ff */
[----:B-1----:R-:W-:-:S05]  /*0050*/  IMAD.WIDE.U32 R2, R5, 0x4, R2 ;  /* 0x0000000405027825 */ /* 0x002fca00078e0002 */
[----:B--2---:R-:W2:Y:S04]  /*0060*/  LDG.E.CONSTANT R23, desc[UR4][R2.64] ;  /* 0x0000000402177981 */ /* 0x004ea8000c1e9900 */
[----:B------:R-:W3:Y:S04]  /*0070*/  LDG.E.CONSTANT R24, desc[UR4][R2.64+0x4] ;  /* 0x0000040402187981 */ /* 0x000ee8000c1e9900 */
        /* <DEDUP_REMOVED lines=20> */
[----:B------:R0:W5:Y:S02]  /*01c0*/  LDG.E.CONSTANT R4, desc[UR4][R2.64+0x58] ;  /* 0x0000580402047981 */ /* 0x000164000c1e9900 */
[----:B0-----:R-:W0:Y:S02]  /*01d0*/  LDC.64 R2, c[0x0][0x380] ;  /* 0x0000e000ff027b82 */ /* 0x001e240000000a00 */
[----:B0-----:R-:W-:-:S04]  /*01e0*/  IMAD.WIDE.U32 R2, R0, 0x4, R2 ;  /* 0x0000000400027825 */ /* 0x001fc800078e0002 */
[----:B--2---:R-:W-:-:S04]  /*01f0*/  FADD R23, RZ, R23 ;  /* 0x00000017ff177221 */ /* 0x004fc80000000000 */
[----:B---3--:R-:W-:-:S04]  /*0200*/  FADD R23, R23, R24 ;  /* 0x0000001817177221 */ /* 0x008fc80000000000 */
[----:B----4-:R-:W-:-:S04]  /*0210*/  FADD R23, R23, R26 ;  /* 0x0000001a17177221 */ /* 0x010fc80000000000 */
[----:B-----5:R-:W-:-:S04]  /*0220*/  FADD R23, R23, R28 ;  /* 0x0000001c17177221 */ /* 0x020fc80000000000 */
[----:B------:R-:W-:-:S04]  /*0230*/  FADD R22, R23, R22 ;  /* 0x0000001617167221 */ /* 0x000fc80000000000 */
        /* <DEDUP_REMOVED lines=17> */
[----:B------:R-:W-:-:S05]  /*0350*/  FADD R7, R7, R4 ;  /* 0x0000000407077221 */ /* 0x000fca0000000000 */
[----:B------:R-:W-:Y:S01]  /*0360*/  STG.E desc[UR4][R2.64], R7 ;  /* 0x0000000702007986 */ /* 0x000fe2000c101904 */
[----:B------:R-:W-:Y:S05]  /*0370*/  EXIT ;  /* 0x000000000000794d */ /* 0x000fea0003800000 */
.L_x_17:
        /* <DEDUP_REMOVED lines=16> */
.L_x_39:


//--------------------- .text.default_function_kernel_1 --------------------------
	.section	.text.default_function_kernel_1,"ax",@progbits
	.align	128
        .global         default_function_kernel_1
        .type           default_function_kernel_1,@function
        .size           default_function_kernel_1,(.L_x_34 - default_function_kernel_1)
        .other          default_function_kernel_1,@"STO_CUDA_ENTRY STV_DEFAULT"
default_function_kernel_1:
.text.default_function_kernel_1:
        /* <DEDUP_REMOVED lines=11> */
[----:B------:R-:W2:Y:S01]  /*00b0*/  LDC.64 R4, c[0x0][0x380] ;  /* 0x0000e000ff047b82 */ /* 0x000ea20000000a00 */
[----:B------:R-:W-:-:S05]  /*00c0*/  LOP3.LUT R7, R7, UR4, RZ, 0xfc, !PT ;  /* 0x0000000407077c12 */ /* 0x000fca000f8efcff */
[----:B0-----:R-:W-:-:S06]  /*00d0*/  IMAD.WIDE.U32 R2, R7, 0x4, R2 ;  /* 0x0000000407027825 */ /* 0x001fcc00078e0002 */
[----:B-1----:R-:W3:Y:S01]  /*00e0*/  LDG.E.CONSTANT R3, desc[UR6][R2.64] ;  /* 0x0000000602037981 */ /* 0x002ee2000c1e9900 */
[----:B--2---:R-:W-:-:S05]  /*00f0*/  IMAD.WIDE.U32 R4, R7, 0x4, R4 ;  /* 0x0000000407047825 */ /* 0x004fca00078e0004 */
[----:B------:R-:W2:Y:S01]  /*0100*/  LDG.E R0, desc[UR6][R4.64] ;  /* 0x0000000604007981 */ /* 0x000ea2000c1e1900 */
[----:B------:R-:W-:Y:S01]  /*0110*/  BSSY.RECONVERGENT B0, `(.L_x_18) ;  /* 0x000000c000007945 */ /* 0x000fe20003800200 */
[----:B---3--:R-:W0:Y:S08]  /*0120*/  MUFU.RCP R6, R3 ;  /* 0x0000000300067308 */ /* 0x008e300000001000 */
[----:B--2---:R-:W1:Y:S01]  /*0130*/  FCHK P0, R0, R3 ;  /* 0x0000000300007302 */ /* 0x004e620000000000 */
[----:B0-----:R-:W-:-:S04]  /*0140*/  FFMA R7, -R3, R6, 1 ;  /* 0x3f80000003077423 */ /* 0x001fc80000000106 */
[----:B------:R-:W-:-:S04]  /*0150*/  FFMA R7, R6, R7, R6 ;  /* 0x0000000706077223 */ /* 0x000fc80000000006 */
[----:B------:R-:W-:-:S04]  /*0160*/  FFMA R6, R0, R7, RZ ;  /* 0x0000000700067223 */ /* 0x000fc800000000ff */
[----:B------:R-:W-:-:S04]  /*0170*/  FFMA R8, -R3, R6, R0 ;  /* 0x0000000603087223 */ /* 0x000fc80000000100 */
[----:B------:R-:W-:Y:S01]  /*0180*/  FFMA R7, R7, R8, R6 ;  /* 0x0000000807077223 */ /* 0x000fe20000000006 */
[----:B-1----:R-:W-:Y:S06]  /*0190*/  @!P0 BRA `(.L_x_19) ;  /* 0x00000000000c8947 */ /* 0x002fec0003800000 */
[----:B------:R-:W-:-:S07]  /*01a0*/  MOV R2, 0x1c0 ;  /* 0x000001c000027802 */ /* 0x000fce0000000f00 */
[----:B------:R-:W-:Y:S05]  /*01b0*/  CALL.REL.NOINC `($__internal_1_$__cuda_sm3x_div_rn_noftz_f32_slowpath) ;  /* 0x0000000000107944 */ /* 0x000fea0003c00000 */
[----:B------:R-:W-:-:S07]  /*01c0*/  IMAD.MOV.U32 R7, RZ, RZ, R0 ;  /* 0x000000ffff077224 */ /* 0x000fce00078e0000 */
.L_x_19:
[----:B------:R-:W-:Y:S05]  /*01d0*/  BSYNC.RECONVERGENT B0 ;  /* 0x0000000000007941 */ /* 0x000fea0003800200 */
.L_x_18:
[----:B------:R-:W-:Y:S01]  /*01e0*/  STG.E desc[UR6][R4.64], R7 ;  /* 0x0000000704007986 */ /* 0x000fe2000c101906 */
[----:B------:R-:W-:Y:S05]  /*01f0*/  EXIT ;  /* 0x000000000000794d */ /* 0x000fea0003800000 */
        .weak           $__internal_1_$__cuda_sm3x_div_rn_noftz_f32_slowpath
        .type           $__internal_1_$__cuda_sm3x_div_rn_noftz_f32_slowpath,@function
        .size           $__internal_1_$__cuda_sm3x_div_rn_noftz_f32_slowpath,(.L_x_34 - $__internal_1_$__cuda_sm3x_div_rn_noftz_f32_slowpath)
$__internal_1_$__cuda_sm3x_div_rn_noftz_f32_slowpath:
        /* <DEDUP_REMOVED lines=36> */
.L_x_21:
        /* <DEDUP_REMOVED lines=51> */
.L_x_28:
[----:B------:R-:W-:-:S04]  /*0770*/  LOP3.LUT R0, R0, 0x80000000, RZ, 0xc0, !PT ;  /* 0x8000000000007812 */ /* 0x000fc800078ec0ff */
[----:B------:R-:W-:Y:S01]  /*0780*/  LOP3.LUT R0, R0, 0x7f800000, RZ, 0xfc, !PT ;  /* 0x7f80000000007812 */ /* 0x000fe200078efcff */
[----:B------:R-:W-:Y:S06]  /*0790*/  BRA `(.L_x_29) ;  /* 0x0000000000047947 */ /* 0x000fec0003800000 */
.L_x_27:
[----:B------:R-:W-:-:S07]  /*07a0*/  IMAD R0, R7, 0x800000, R0 ;  /* 0x0080000007007824 */ /* 0x000fce00078e0200 */
.L_x_29:
[----:B------:R-:W-:Y:S05]  /*07b0*/  BSYNC.RECONVERGENT B2 ;  /* 0x0000000000027941 */ /* 0x000fea0003800200 */
.L_x_26:
[----:B------:R-:W-:Y:S05]  /*07c0*/  BRA `(.L_x_30) ;  /* 0x0000000000207947 */ /* 0x000fea0003800000 */
.L_x_25:
[----:B------:R-:W-:-:S04]  /*07d0*/  LOP3.LUT R0, R9, 0x80000000, R8, 0x48, !PT ;  /* 0x8000000009007812 */ /* 0x000fc800078e4808 */
[----:B------:R-:W-:Y:S01]  /*07e0*/  LOP3.LUT R0, R0, 0x7f800000, RZ, 0xfc, !PT ;  /* 0x7f80000000007812 */ /* 0x000fe200078efcff */
[----:B------:R-:W-:Y:S06]  /*07f0*/  BRA `(.L_x_30) ;  /* 0x0000000000147947 */ /* 0x000fec0003800000 */
.L_x_24:
[----:B------:R-:W-:Y:S01]  /*0800*/  LOP3.LUT R0, R9, 0x80000000, R8, 0x48, !PT ;  /* 0x8000000009007812 */ /* 0x000fe200078e4808 */
[----:B------:R-:W-:Y:S06]  /*0810*/  BRA `(.L_x_30) ;  /* 0x00000000000c7947 */ /* 0x000fec0003800000 */
.L_x_23:
[----:B------:R-:W0:Y:S01]  /*0820*/  MUFU.RSQ R0, -QNAN ;  /* 0xffc0000000007908 */ /* 0x000e220000001400 */
[----:B------:R-:W-:Y:S05]  /*0830*/  BRA `(.L_x_30) ;  /* 0x0000000000047947 */ /* 0x000fea0003800000 */
.L_x_22:
[----:B------:R-:W-:-:S07]  /*0840*/  FADD.FTZ R0, R0, R3 ;  /* 0x0000000300007221 */ /* 0x000fce0000010000 */
.L_x_30:
[----:B------:R-:W-:Y:S05]  /*0850*/  BSYNC.RECONVERGENT B1 ;  /* 0x0000000000017941 */ /* 0x000fea0003800200 */
.L_x_20:
[----:B------:R-:W-:-:S04]  /*0860*/  IMAD.MOV.U32 R3, RZ, RZ, 0x0 ;  /* 0x00000000ff037424 */ /* 0x000fc800078e00ff */
[----:B0-----:R-:W-:Y:S05]  /*0870*/  RET.REL.NODEC R2 `(default_function_kernel_1) ;  /* 0xfffffff402e07950 */ /* 0x001fea0003c3ffff */
.L_x_31:
        /* <DEDUP_REMOVED lines=16> */
.L_x_34:


//--------------------- .text.default_function_kernel --------------------------
	.section	.text.default_function_kernel,"ax",@progbits
	.align	128
        .global         default_function_kernel
        .type           default_function_kernel,@function
        .size           default_function_kernel,(.L_x_41 - default_function_kernel)
        .other          default_function_kernel,@"STO_CUDA_ENTRY STV_DEFAULT"
default_function_kernel:
.text.default_function_kernel:
[----:B------:R-:W-:Y:S01]  /*0000*/  LDC R1, c[0x0][0x37c] ;  /* 0x0000df00ff017b82 */ /* 0x000fe20000000800 */
[----:B------:R-:W0:Y:S01]  /*0010*/  S2R R5, SR_CTAID.X ;  /* 0x0000000000057919 */ /* 0x000e220000002500 */
[----:B------:R-:W1:Y:S01]  /*0020*/  S2R R4, SR_TID.X ;  /* 0x0000000000047919 */ /* 0x000e620000002100 */
[----:B0-----:R-:W-:Y:S01]  /*0030*/  IMAD.SHL.U32 R0, R5, 0x100, RZ ;  /* 0x0000010005007824 */ /* 0x001fe200078e00ff */
[----:B-1----:R-:W-:-:S04]  /*0040*/  SHF.R.U32.HI R3, RZ, 0x2, R4 ;  /* 0x00000002ff037819 */ /* 0x002fc80000011604 */
[----:B------:R-:W-:-:S04]  /*0050*/  LOP3.LUT R0, R0, R3, RZ, 0xfc, !PT ;  /* 0x0000000300007212 */ /* 0x000fc800078efcff */
[----:B------:R-:W-:-:S13]  /*0060*/  ISETP.GT.U32.AND P0, PT, R0, 0xc20, PT ;  /* 0x00000c200000780c */ /* 0x000fda0003f04070 */
[----:B------:R-:W-:Y:S05]  /*0070*/  @P0 EXIT ;  /* 0x000000000000094d */ /* 0x000fea0003800000 */
[C---:B------:R-:W-:Y:S01]  /*0080*/  IMAD R4, R5.reuse, 0xc, R4 ;  /* 0x0000000c05047824 */ /* 0x040fe200078e0204 */
[----:B------:R-:W0:Y:S03]  /*0090*/  LDCU.64 UR4, c[0x0][0x358] ;  /* 0x00006b00ff0477ac */ /* 0x000e260008000a00 */
[----:B------:R-:W-:-:S04]  /*00a0*/  IMAD R0, R5, 0x3f4, R4 ;  /* 0x000003f405007824 */ /* 0x000fc800078e0204 */
[----:B------:R-:W-:-:S05]  /*00b0*/  IMAD.HI.U32 R2, R0, -0x2b88493, RZ ;  /* 0xfd477b6d00027827 */ /* 0x000fca00078e00ff */
[----:B------:R-:W-:-:S05]  /*00c0*/  SHF.R.U32.HI R6, RZ, 0xa, R2 ;  /* 0x0000000aff067819 */ /* 0x000fca0000011602 */
[----:B------:R-:W-:-:S05]  /*00d0*/  IMAD R2, R6, -0x40b, R0 ;  /* 0xfffffbf506027824 */ /* 0x000fca00078e0200 */
[----:B------:R-:W-:-:S05]  /*00e0*/  LOP3.LUT R3, R2, 0xffff, RZ, 0xc0, !PT ;  /* 0x0000ffff02037812 */ /* 0x000fca00078ec0ff */
[----:B------:R-:W-:-:S05]  /*00f0*/  IMAD R3, R3, 0x642d, RZ ;  /* 0x0000642d03037824 */ /* 0x000fca00078e02ff */
[----:B------:R-:W-:-:S05]  /*0100*/  SHF.R.U32.HI R3, RZ, 0x10, R3 ;  /* 0x00000010ff037819 */ /* 0x000fca0000011603 */
[----:B------:R-:W-:-:S05]  /*0110*/  IMAD.MOV R5, RZ, RZ, -R3 ;  /* 0x000000ffff057224 */ /* 0x000fca00078e0a03 */
[----:B------:R-:W-:-:S04]  /*0120*/  PRMT R5, R5, 0x7710, RZ ;  /* 0x0000771005057816 */ /* 0x000fc800000000ff */
[----:B------:R-:W-:Y:S01]  /*0130*/  IADD3 R2, PT, PT, R2, R5, RZ ;  /* 0x0000000502027210 */ /* 0x000fe20007ffe0ff */
[----:B------:R-:W-:-:S03]  /*0140*/  IMAD.HI.U32 R5, R4, -0x4de9bd37, RZ ;  /* 0xb21642c904057827 */ /* 0x000fc600078e00ff */
[----:B------:R-:W-:Y:S02]  /*0150*/  LOP3.LUT R2, R2, 0xffff, RZ, 0xc0, !PT ;  /* 0x0000ffff02027812 */ /* 0x000fe400078ec0ff */
[----:B------:R-:W-:Y:S02]  /*0160*/  SHF.R.U32.HI R5, RZ, 0x4, R5 ;  /* 0x00000004ff057819 */ /* 0x000fe40000011605 */
[----:B------:R-:W-:-:S03]  /*0170*/  LEA.HI R3, R2, R3, RZ, 0x1f ;  /* 0x0000000302037211 */ /* 0x000fc600078ff8ff */
[----:B------:R-:W-:Y:S01]  /*0180*/  IMAD R5, R5, -0x17, R4 ;  /* 0xffffffe905057824 */ /* 0x000fe200078e0204 */
[----:B------:R-:W-:-:S03]  /*0190*/  LOP3.LUT R3, R3, 0xffff, RZ, 0xc0, !PT ;  /* 0x0000ffff03037812 */ /* 0x000fc600078ec0ff */
[----:B------:R-:W-:Y:S01]  /*01a0*/  IMAD R5, R5, 0x21c, R6 ;  /* 0x0000021c05057824 */ /* 0x000fe200078e0206 */
[----:B------:R-:W-:Y:S02]  /*01b0*/  SHF.R.U32.HI R7, RZ, 0x4, R3 ;  /* 0x00000004ff077819 */ /* 0x000fe40000011603 */
[----:B------:R-:W1:Y:S02]  /*01c0*/  LDC.64 R2, c[0x0][0x388] ;  /* 0x0000e200ff027b82 */ /* 0x000e640000000a00 */
[----:B------:R-:W-:-:S05]  /*01d0*/  PRMT R7, R7, 0x9910, RZ ;  /* 0x0000991007077816 */ /* 0x000fca00000000ff */
[----:B------:R-:W-:-:S05]  /*01e0*/  IMAD R4, R7, 0xc, RZ ;  /* 0x0000000c07047824 */ /* 0x000fca00078e02ff */
[----:B------:R-:W-:-:S05]  /*01f0*/  LOP3.LUT R4, R4, 0xffff, RZ, 0xc0, !PT ;  /* 0x0000ffff04047812 */ /* 0x000fca00078ec0ff */
[----:B------:R-:W-:-:S04]  /*0200*/  IMAD.IADD R5, R4, 0x1, R5 ;  /* 0x0000000104057824 */ /* 0x000fc800078e0205 */
[----:B-1----:R-:W-:Y:S02]  /*0210*/  IMAD.WIDE.U32 R2, R5, 0x4, R2 ;  /* 0x0000000405027825 */ /* 0x002fe400078e0002 */
[----:B------:R-:W1:Y:S04]  /*0220*/  LDC.64 R4, c[0x0][0x380] ;  /* 0x0000e000ff047b82 */ /* 0x000e680000000a00 */
[----:B0-----:R-:W2:Y:S01]  /*0230*/  LDG.E.CONSTANT R3, desc[UR4][R2.64] ;  /* 0x0000000402037981 */ /* 0x001ea2000c1e9900 */
[----:B-1----:R-:W-:-:S05]  /*0240*/  IMAD.WIDE.U32 R4, R0, 0x4, R4 ;  /* 0x0000000400047825 */ /* 0x002fca00078e0004 */
[----:B--2---:R-:W-:Y:S01]  /*0250*/  STG.E desc[UR4][R4.64], R3 ;  /* 0x0000000304007986 */ /* 0x004fe2000c101904 */
[----:B------:R-:W-:Y:S05]  /*0260*/  EXIT ;  /* 0x000000000000794d */ /* 0x000fea0003800000 */
.L_x_32:
        /* <DEDUP_REMOVED lines=9> */
.L_x_41:


//--------------------- .nv.shared.reserved.0     --------------------------
	.section	.nv.shared.reserved.0,"aw",@nobits
	.weak		__nv_reservedSMEM_offset_0_alias
	.size		__nv_reservedSMEM_offset_0_alias, 0, 64
	.other		__nv_reservedSMEM_offset_0_alias,@"STO_CUDA_RESERVED_SHARED STV_DEFAULT"
__nv_reservedSMEM_offset_0_alias:
	.zero		0
	.zero		64


//--------------------- .nv.constant0.default_function_kernel_6 --------------------------
	.section	.nv.constant0.default_function_kernel_6,"a",@progbits
	.sectionflags	@""
	.align	4
.nv.constant0.default_function_kernel_6:
	.zero		920


//--------------------- .nv.constant0.default_function_kernel_2 --------------------------
	.section	.nv.constant0.default_function_kernel_2,"a",@progbits
	.sectionflags	@""
	.align	4
.nv.constant0.default_function_kernel_2:
	.zero		912


//--------------------- .nv.constant0.default_function_kernel_4 --------------------------
	.section	.nv.constant0.default_function_kernel_4,"a",@progbits
	.sectionflags	@""
	.align	4
.nv.constant0.default_function_kernel_4:
	.zero		904


//--------------------- .nv.constant0.default_function_kernel_3 --------------------------
	.section	.nv.constant0.default_function_kernel_3,"a",@progbits
	.sectionflags	@""
	.align	4
.nv.constant0.default_function_kernel_3:
	.zero		912


//--------------------- .nv.constant0.default_function_kernel_5 --------------------------
	.section	.nv.constant0.default_function_kernel_5,"a",@progbits
	.sectionflags	@""
	.align	4
.nv.constant0.default_function_kernel_5:
	.zero		912


//--------------------- .nv.constant0.default_function_kernel_1 --------------------------
	.section	.nv.constant0.default_function_kernel_1,"a",@progbits
	.sectionflags	@""
	.align	4
.nv.constant0.default_function_kernel_1:
	.zero		912


//--------------------- .nv.constant0.default_function_kernel --------------------------
	.section	.nv.constant0.default_function_kernel,"a",@progbits
	.sectionflags	@""
	.align	4
.nv.constant0.default_function_kernel:
	.zero		912


//--------------------- SYMBOLS --------------------------

	.type		.nv.reservedSmem.offset0,@object
	.size		.nv.reservedSmem.offset0,0x4
